	.target	sm_90a

	.elftype	@"ET_EXEC"


//--------------------- .note.nv.tkinfo           --------------------------
	.section	.note.nv.tkinfo,"",@"SHT_NOTE"
	.sectionflags	@"SHF_NOTE_NV_TKINFO"
	.tkinfo
        /*0018*/ 	.word	0x00000002
        /*0030*/ 	.string	""
        /*0030*/ 	.string	"ptxas"
        /*0030*/ 	.string	"Cuda compilation tools, release 13.0, V13.0.88"
        /*0030*/ 	.string	"Build cuda_13.0.r13.0/compiler.36424714_0"
        /*0030*/ 	.string	"-arch sm_90a -m 64 "



//--------------------- .note.nv.cuinfo           --------------------------
	.section	.note.nv.cuinfo,"",@"SHT_NOTE"
	.sectionflags	@"SHF_NOTE_NV_CUINFO"
        /*0018*/ 	.short	0x0002
        /*001a*/ 	.short	0x005a
        /*001c*/ 	.short	0x0082
	.zero		2


//--------------------- .nv.info                  --------------------------
	.section	.nv.info,"",@"SHT_CUDA_INFO"
	.align	4


	//----- nvinfo : EIATTR_REGCOUNT
	.align		4
        /*0000*/ 	.byte	0x04, 0x2f
        /*0002*/ 	.short	(.L_12 - .L_11)
	.align		4
.L_11:
        /*0004*/ 	.word	index@(_ZN7cutlass13device_kernelINS_4conv6kernel13ConvUniversalINS1_16ConvProblemShapeILNS1_8OperatorE2ELi2EEENS1_10collective14CollectiveConvINS1_46MainloopSm90TmaGmmaWarpSpecializedImplicitGemmILS5_2ELi5ELi2EN4cute5tupleIJNSA_1CILi1EEESD_SD_EEENS1_36KernelImplicitTmaWarpSpecializedSm90ELi1EEENSB_IJNSC_ILi256EEENSB_IJNSC_ILi64EEEEEESJ_EEENS_10bfloat16_tESL_NSA_8TiledMMAINSA_8MMA_AtomIJNSA_4SM904GMMA27MMA_64x64x16_F32BF16BF16_SSILNSP_5MajorE1ELSR_1ELNSP_7ScaleInE1ELSS_1EEEEEENSA_6LayoutISE_NSB_IJNSC_ILi0EEESW_SW_EEEEENSB_IJNSA_10UnderscoreESZ_SZ_EEEEENS7_6detail26Sm90ImplicitGemmTileTraitsINSA_13SM90_TMA_LOADENSA_14ComposedLayoutINSA_7SwizzleILi3ELi4ELi3EEENSA_18smem_ptr_flag_bitsILi16EEENSV_INSB_IJNSB_IJSI_NSC_ILi4EEEEEENSB_IJNSC_ILi8EEES1C_EEENSB_IJSD_NSC_ILi5EEEEEEEEENSB_IJNSB_IJSD_NSC_ILi4096EEEEEENSB_IJSI_NSC_ILi512EEEEEENSB_IJSW_NSC_ILi16384EEEEEEEEEEEEEvEENS13_INSA_20SM90_TMA_LOAD_IM2COLENS15_IS17_S19_NSV_INSB_IJNSB_IJSI_SD_EEES1D_S1F_EEENSB_IJNSB_IJSD_SW_EEES1K_NSB_IJSW_S1H_EEEEEEEEEEvEEEENS_8epilogue10collective6detail29Sm90TmaWarpSpecializedAdapterINS22_15DefaultEpilogueISL_NSB_IJlNSB_IJSD_llEEESW_EEES27_NS21_6thread17LinearCombinationISL_Li1EffLNS28_9ScaleType4KindE0ELNS_15FloatRoundStyleE2ESL_EENS_4gemm15EpilogueDefaultEEEEEvvEEEEvNT_6ParamsE)
        /*0008*/ 	.word	0x000000a8


	//----- nvinfo : EIATTR_FRAME_SIZE
	.align		4
.L_12:
        /*000c*/ 	.byte	0x04, 0x11
        /*000e*/ 	.short	(.L_14 - .L_13)
	.align		4
.L_13:
        /*0010*/ 	.word	index@(_ZN7cutlass13device_kernelINS_4conv6kernel13ConvUniversalINS1_16ConvProblemShapeILNS1_8OperatorE2ELi2EEENS1_10collective14CollectiveConvINS1_46MainloopSm90TmaGmmaWarpSpecializedImplicitGemmILS5_2ELi5ELi2EN4cute5tupleIJNSA_1CILi1EEESD_SD_EEENS1_36KernelImplicitTmaWarpSpecializedSm90ELi1EEENSB_IJNSC_ILi256EEENSB_IJNSC_ILi64EEEEEESJ_EEENS_10bfloat16_tESL_NSA_8TiledMMAINSA_8MMA_AtomIJNSA_4SM904GMMA27MMA_64x64x16_F32BF16BF16_SSILNSP_5MajorE1ELSR_1ELNSP_7ScaleInE1ELSS_1EEEEEENSA_6LayoutISE_NSB_IJNSC_ILi0EEESW_SW_EEEEENSB_IJNSA_10UnderscoreESZ_SZ_EEEEENS7_6detail26Sm90ImplicitGemmTileTraitsINSA_13SM90_TMA_LOADENSA_14ComposedLayoutINSA_7SwizzleILi3ELi4ELi3EEENSA_18smem_ptr_flag_bitsILi16EEENSV_INSB_IJNSB_IJSI_NSC_ILi4EEEEEENSB_IJNSC_ILi8EEES1C_EEENSB_IJSD_NSC_ILi5EEEEEEEEENSB_IJNSB_IJSD_NSC_ILi4096EEEEEENSB_IJSI_NSC_ILi512EEEEEENSB_IJSW_NSC_ILi16384EEEEEEEEEEEEEvEENS13_INSA_20SM90_TMA_LOAD_IM2COLENS15_IS17_S19_NSV_INSB_IJNSB_IJSI_SD_EEES1D_S1F_EEENSB_IJNSB_IJSD_SW_EEES1K_NSB_IJSW_S1H_EEEEEEEEEEvEEEENS_8epilogue10collective6detail29Sm90TmaWarpSpecializedAdapterINS22_15DefaultEpilogueISL_NSB_IJlNSB_IJSD_llEEESW_EEES27_NS21_6thread17LinearCombinationISL_Li1EffLNS28_9ScaleType4KindE0ELNS_15FloatRoundStyleE2ESL_EENS_4gemm15EpilogueDefaultEEEEEvvEEEEvNT_6ParamsE)
        /*0014*/ 	.word	0x00000000


	//----- nvinfo : EIATTR_MIN_STACK_SIZE
	.align		4
.L_14:
        /*0018*/ 	.byte	0x04, 0x12
        /*001a*/ 	.short	(.L_16 - .L_15)
	.align		4
.L_15:
        /*001c*/ 	.word	index@(_ZN7cutlass13device_kernelINS_4conv6kernel13ConvUniversalINS1_16ConvProblemShapeILNS1_8OperatorE2ELi2EEENS1_10collective14CollectiveConvINS1_46MainloopSm90TmaGmmaWarpSpecializedImplicitGemmILS5_2ELi5ELi2EN4cute5tupleIJNSA_1CILi1EEESD_SD_EEENS1_36KernelImplicitTmaWarpSpecializedSm90ELi1EEENSB_IJNSC_ILi256EEENSB_IJNSC_ILi64EEEEEESJ_EEENS_10bfloat16_tESL_NSA_8TiledMMAINSA_8MMA_AtomIJNSA_4SM904GMMA27MMA_64x64x16_F32BF16BF16_SSILNSP_5MajorE1ELSR_1ELNSP_7ScaleInE1ELSS_1EEEEEENSA_6LayoutISE_NSB_IJNSC_ILi0EEESW_SW_EEEEENSB_IJNSA_10UnderscoreESZ_SZ_EEEEENS7_6detail26Sm90ImplicitGemmTileTraitsINSA_13SM90_TMA_LOADENSA_14ComposedLayoutINSA_7SwizzleILi3ELi4ELi3EEENSA_18smem_ptr_flag_bitsILi16EEENSV_INSB_IJNSB_IJSI_NSC_ILi4EEEEEENSB_IJNSC_ILi8EEES1C_EEENSB_IJSD_NSC_ILi5EEEEEEEEENSB_IJNSB_IJSD_NSC_ILi4096EEEEEENSB_IJSI_NSC_ILi512EEEEEENSB_IJSW_NSC_ILi16384EEEEEEEEEEEEEvEENS13_INSA_20SM90_TMA_LOAD_IM2COLENS15_IS17_S19_NSV_INSB_IJNSB_IJSI_SD_EEES1D_S1F_EEENSB_IJNSB_IJSD_SW_EEES1K_NSB_IJSW_S1H_EEEEEEEEEEvEEEENS_8epilogue10collective6detail29Sm90TmaWarpSpecializedAdapterINS22_15DefaultEpilogueISL_NSB_IJlNSB_IJSD_llEEESW_EEES27_NS21_6thread17LinearCombinationISL_Li1EffLNS28_9ScaleType4KindE0ELNS_15FloatRoundStyleE2ESL_EENS_4gemm15EpilogueDefaultEEEEEvvEEEEvNT_6ParamsE)
        /*0020*/ 	.word	0x00000000
.L_16:


//--------------------- .nv.compat                --------------------------
	.section	.nv.compat,"",@"SHT_CUDA_COMPAT_INFO"
	.align	4
        /*0000*/ 	.byte	0x02, 0x09, 0x01, 0x00, 0x02, 0x02, 0x04, 0x00, 0x02, 0x05, 0x05, 0x00, 0x03, 0x07, 0x01, 0x01
        /*0010*/ 	.byte	0x02, 0x03, 0x01, 0x00, 0x02, 0x06, 0x01, 0x00, 0x04, 0x0b, 0x08, 0x00, 0x00, 0x00, 0x00, 0x00
        /*0020*/ 	.byte	0x00, 0x00, 0x00, 0x00


//--------------------- .nv.info._ZN7cutlass13device_kernelINS_4conv6kernel13ConvUniversalINS1_16ConvProblemShapeILNS1_8OperatorE2ELi2EEENS1_10collective14CollectiveConvINS1_46MainloopSm90TmaGmmaWarpSpecializedImplicitGemmILS5_2ELi5ELi2EN4cute5tupleIJNSA_1CILi1EEESD_SD_EEENS1_36KernelImplicitTmaWarpSpecializedSm90ELi1EEENSB_IJNSC_ILi256EEENSB_IJNSC_ILi64EEEEEESJ_EEENS_10bfloat16_tESL_NSA_8TiledMMAINSA_8MMA_AtomIJNSA_4SM904GMMA27MMA_64x64x16_F32BF16BF16_SSILNSP_5MajorE1ELSR_1ELNSP_7ScaleInE1ELSS_1EEEEEENSA_6LayoutISE_NSB_IJNSC_ILi0EEESW_SW_EEEEENSB_IJNSA_10UnderscoreESZ_SZ_EEEEENS7_6detail26Sm90ImplicitGemmTileTraitsINSA_13SM90_TMA_LOADENSA_14ComposedLayoutINSA_7SwizzleILi3ELi4ELi3EEENSA_18smem_ptr_flag_bitsILi16EEENSV_INSB_IJNSB_IJSI_NSC_ILi4EEEEEENSB_IJNSC_ILi8EEES1C_EEENSB_IJSD_NSC_ILi5EEEEEEEEENSB_IJNSB_IJSD_NSC_ILi4096EEEEEENSB_IJSI_NSC_ILi512EEEEEENSB_IJSW_NSC_ILi16384EEEEEEEEEEEEEvEENS13_INSA_20SM90_TMA_LOAD_IM2COLENS15_IS17_S19_NSV_INSB_IJNSB_IJSI_SD_EEES1D_S1F_EEENSB_IJNSB_IJSD_SW_EEES1K_NSB_IJSW_S1H_EEEEEEEEEEvEEEENS_8epilogue10collective6detail29Sm90TmaWarpSpecializedAdapterINS22_15DefaultEpilogueISL_NSB_IJlNSB_IJSD_llEEESW_EEES27_NS21_6thread17LinearCombinationISL_Li1EffLNS28_9ScaleType4KindE0ELNS_15FloatRoundStyleE2ESL_EENS_4gemm15EpilogueDefaultEEEEEvvEEEEvNT_6ParamsE --------------------------
	.section	.nv.info._ZN7cutlass13device_kernelINS_4conv6kernel13ConvUniversalINS1_16ConvProblemShapeILNS1_8OperatorE2ELi2EEENS1_10collective14CollectiveConvINS1_46MainloopSm90TmaGmmaWarpSpecializedImplicitGemmILS5_2ELi5ELi2EN4cute5tupleIJNSA_1CILi1EEESD_SD_EEENS1_36KernelImplicitTmaWarpSpecializedSm90ELi1EEENSB_IJNSC_ILi256EEENSB_IJNSC_ILi64EEEEEESJ_EEENS_10bfloat16_tESL_NSA_8TiledMMAINSA_8MMA_AtomIJNSA_4SM904GMMA27MMA_64x64x16_F32BF16BF16_SSILNSP_5MajorE1ELSR_1ELNSP_7ScaleInE1ELSS_1EEEEEENSA_6LayoutISE_NSB_IJNSC_ILi0EEESW_SW_EEEEENSB_IJNSA_10UnderscoreESZ_SZ_EEEEENS7_6detail26Sm90ImplicitGemmTileTraitsINSA_13SM90_TMA_LOADENSA_14ComposedLayoutINSA_7SwizzleILi3ELi4ELi3EEENSA_18smem_ptr_flag_bitsILi16EEENSV_INSB_IJNSB_IJSI_NSC_ILi4EEEEEENSB_IJNSC_ILi8EEES1C_EEENSB_IJSD_NSC_ILi5EEEEEEEEENSB_IJNSB_IJSD_NSC_ILi4096EEEEEENSB_IJSI_NSC_ILi512EEEEEENSB_IJSW_NSC_ILi16384EEEEEEEEEEEEEvEENS13_INSA_20SM90_TMA_LOAD_IM2COLENS15_IS17_S19_NSV_INSB_IJNSB_IJSI_SD_EEES1D_S1F_EEENSB_IJNSB_IJSD_SW_EEES1K_NSB_IJSW_S1H_EEEEEEEEEEvEEEENS_8epilogue10collective6detail29Sm90TmaWarpSpecializedAdapterINS22_15DefaultEpilogueISL_NSB_IJlNSB_IJSD_llEEESW_EEES27_NS21_6thread17LinearCombinationISL_Li1EffLNS28_9ScaleType4KindE0ELNS_15FloatRoundStyleE2ESL_EENS_4gemm15EpilogueDefaultEEEEEvvEEEEvNT_6ParamsE,"",@"SHT_CUDA_INFO"
	.sectionflags	@""
	.align	4


	//----- nvinfo : EIATTR_CUDA_API_VERSION
	.align		4
        /*0000*/ 	.byte	0x04, 0x37
        /*0002*/ 	.short	(.L_18 - .L_17)
.L_17:
        /*0004*/ 	.word	0x00000082


	//----- nvinfo : EIATTR_KPARAM_INFO
	.align		4
.L_18:
        /*0008*/ 	.byte	0x04, 0x17
        /*000a*/ 	.short	(.L_20 - .L_19)
.L_19:
        /*000c*/ 	.word	0x00000000
        /*0010*/ 	.short	0x0000
        /*0012*/ 	.short	0x0070
        /*0014*/ 	.byte	0x00, 0xf0, 0x01, 0x0e


	//----- nvinfo : EIATTR_SPARSE_MMA_MASK
	.align		4
.L_20:
        /*0018*/ 	.byte	0x03, 0x50
        /*001a*/ 	.short	0x0000


	//----- nvinfo : EIATTR_MAXREG_COUNT
	.align		4
        /*001c*/ 	.byte	0x03, 0x1b
        /*001e*/ 	.short	0x00ff


	//----- nvinfo : EIATTR_NUM_BARRIERS
	.align		4
        /*0020*/ 	.byte	0x02, 0x4c
        /*0022*/ 	.byte	0x01
	.zero		1


	//----- nvinfo : EIATTR_MERCURY_ISA_VERSION
	.align		4
        /*0024*/ 	.byte	0x03, 0x5f
        /*0026*/ 	.short	0x0101


	//----- nvinfo : EIATTR_COOP_GROUP_MASK_REGIDS
	.align		4
        /*0028*/ 	.byte	0x04, 0x29
        /*002a*/ 	.short	(.L_22 - .L_21)


	//   ....[0]....
.L_21:
        /*002c*/ 	.word	0xffffffff


	//   ....[1]....
        /*0030*/ 	.word	0xffffffff


	//   ....[2]....
        /*0034*/ 	.word	0xffffffff


	//----- nvinfo : EIATTR_COOP_GROUP_INSTR_OFFSETS
	.align		4
.L_22:
        /*0038*/ 	.byte	0x04, 0x28
        /*003a*/ 	.short	(.L_24 - .L_23)


	//   ....[0]....
.L_23:
        /*003c*/ 	.word	0x00000060


	//   ....[1]....
        /*0040*/ 	.word	0x00000070


	//   ....[2]....
        /*0044*/ 	.word	0x00000130


	//----- nvinfo : EIATTR_MBARRIER_INSTR_OFFSETS
	.align		4
.L_24:
        /*0048*/ 	.byte	0x04, 0x39
        /*004a*/ 	.short	(.L_26 - .L_25)


	//   ....[0]....
.L_25:
        /*004c*/ 	.word	0x00000250
        /*0050*/ 	.word	0x000000ff
        /*0054*/ 	.word	0x00032000
        /*0058*/ 	.short	0x0100
        /*005a*/ 	.byte	0x08
	.zero		1


	//   ....[1]....
        /*005c*/ 	.word	0x00000260
        /*0060*/ 	.word	0x000000ff
        /*0064*/ 	.word	0x00032028
        /*0068*/ 	.short	0x0100
        /*006a*/ 	.byte	0x08
	.zero		1


	//   ....[2]....
        /*006c*/ 	.word	0x00000270
        /*0070*/ 	.word	0x000000ff
        /*0074*/ 	.word	0x00032008
        /*0078*/ 	.short	0x0100
        /*007a*/ 	.byte	0x08
	.zero		1


	//   ....[3]....
        /*007c*/ 	.word	0x00000280
        /*0080*/ 	.word	0x000000ff
        /*0084*/ 	.word	0x00032030
        /*0088*/ 	.short	0x0100
        /*008a*/ 	.byte	0x08
	.zero		1


	//   ....[4]....
        /*008c*/ 	.word	0x00000290
        /*0090*/ 	.word	0x000000ff
        /*0094*/ 	.word	0x00032010
        /*0098*/ 	.short	0x0100
        /*009a*/ 	.byte	0x08
	.zero		1


	//   ....[5]....
        /*009c*/ 	.word	0x000002a0
        /*00a0*/ 	.word	0x000000ff
        /*00a4*/ 	.word	0x00032038
        /*00a8*/ 	.short	0x0100
        /*00aa*/ 	.byte	0x08
	.zero		1


	//   ....[6]....
        /*00ac*/ 	.word	0x000002b0
        /*00b0*/ 	.word	0x000000ff
        /*00b4*/ 	.word	0x00032018
        /*00b8*/ 	.short	0x0100
        /*00ba*/ 	.byte	0x08
	.zero		1


	//   ....[7]....
        /*00bc*/ 	.word	0x000002c0
        /*00c0*/ 	.word	0x000000ff
        /*00c4*/ 	.word	0x00032040
        /*00c8*/ 	.short	0x0100
        /*00ca*/ 	.byte	0x08
	.zero		1


	//   ....[8]....
        /*00cc*/ 	.word	0x000002d0
        /*00d0*/ 	.word	0x000000ff
        /*00d4*/ 	.word	0x00032020
        /*00d8*/ 	.short	0x0100
        /*00da*/ 	.byte	0x08
	.zero		1


	//   ....[9]....
        /*00dc*/ 	.word	0x000002e0
        /*00e0*/ 	.word	0x000000ff
        /*00e4*/ 	.word	0x00032048
        /*00e8*/ 	.short	0x0100
        /*00ea*/ 	.byte	0x08
	.zero		1


	//   ....[10]....
        /*00ec*/ 	.word	0x00000f10
        /*00f0*/ 	.word	0x00000008
        /*00f4*/ 	.word	0x00032000
        /*00f8*/ 	.short	0x010a
        /*00fa*/ 	.byte	0x3f
	.zero		1


	//   ....[11]....
        /*00fc*/ 	.word	0x00001570
        /*0100*/ 	.word	0x00000009
        /*0104*/ 	.word	0x00032000
        /*0108*/ 	.short	0x010a
        /*010a*/ 	.byte	0x3f
	.zero		1


	//   ....[12]....
        /*010c*/ 	.word	0x00001a90
        /*0110*/ 	.word	0x000000ff
        /*0114*/ 	.word	0x00000000
        /*0118*/ 	.short	0x0101
        /*011a*/ 	.byte	0x09
	.zero		1


	//   ....[13]....
        /*011c*/ 	.word	0x00001ca0
        /*0120*/ 	.word	0x00000005
        /*0124*/ 	.word	0x00000000
        /*0128*/ 	.short	0x0101
        /*012a*/ 	.byte	0x3f
	.zero		1


	//   ....[14]....
        /*012c*/ 	.word	0x0000c840
        /*0130*/ 	.word	0x00000007
        /*0134*/ 	.word	0x00032028
        /*0138*/ 	.short	0x010a
        /*013a*/ 	.byte	0x3f
	.zero		1


	//   ....[15]....
        /*013c*/ 	.word	0x0000ced0
        /*0140*/ 	.word	0x00000003
        /*0144*/ 	.word	0x00000000
        /*0148*/ 	.short	0x010a
        /*014a*/ 	.byte	0x3f
	.zero		1


	//   ....[16]....
        /*014c*/ 	.word	0x0000cf80
        /*0150*/ 	.word	0x00000000
        /*0154*/ 	.word	0x00000000
        /*0158*/ 	.short	0x010a
        /*015a*/ 	.byte	0x3f
	.zero		1


	//   ....[17]....
        /*015c*/ 	.word	0x0000d030
        /*0160*/ 	.word	0x00000000
        /*0164*/ 	.word	0x00000000
        /*0168*/ 	.short	0x010a
        /*016a*/ 	.byte	0x3f
	.zero		1


	//   ....[18]....
        /*016c*/ 	.word	0x0000d0e0
        /*0170*/ 	.word	0x00000000
        /*0174*/ 	.word	0x00000000
        /*0178*/ 	.short	0x010a
        /*017a*/ 	.byte	0x3f
	.zero		1


	//   ....[19]....
        /*017c*/ 	.word	0x0000d190
        /*0180*/ 	.word	0x00000005
        /*0184*/ 	.word	0x00000000
        /*0188*/ 	.short	0x010a
        /*018a*/ 	.byte	0x3f
	.zero		1


	//----- nvinfo : EIATTR_NUM_MBARRIERS
	.align		4
.L_26:
        /*018c*/ 	.byte	0x03, 0x38
        /*018e*/ 	.short	0x000a


	//----- nvinfo : EIATTR_EXIT_INSTR_OFFSETS
	.align		4
        /*0190*/ 	.byte	0x04, 0x1c
        /*0192*/ 	.short	(.L_28 - .L_27)


	//   ....[0]....
.L_27:
        /*0194*/ 	.word	0x00000a40


	//   ....[1]....
        /*0198*/ 	.word	0x00001ee0


	//   ....[2]....
        /*019c*/ 	.word	0x00001fe0


	//   ....[3]....
        /*01a0*/ 	.word	0x00009390


	//   ....[4]....
        /*01a4*/ 	.word	0x000093d0


	//   ....[5]....
        /*01a8*/ 	.word	0x0000c5e0


	//   ....[6]....
        /*01ac*/ 	.word	0x0000c620


	//   ....[7]....
        /*01b0*/ 	.word	0x0000c640


	//   ....[8]....
        /*01b4*/ 	.word	0x0000cdc0


	//   ....[9]....
        /*01b8*/ 	.word	0x0000d1c0


	//----- nvinfo : EIATTR_MAX_THREADS
	.align		4
.L_28:
        /*01bc*/ 	.byte	0x04, 0x05
        /*01be*/ 	.short	(.L_30 - .L_29)
.L_29:
        /*01c0*/ 	.word	0x00000100
        /*01c4*/ 	.word	0x00000001
        /*01c8*/ 	.word	0x00000001


	//----- nvinfo : EIATTR_CRS_STACK_SIZE
	.align		4
.L_30:
        /*01cc*/ 	.byte	0x04, 0x1e
        /*01ce*/ 	.short	(.L_32 - .L_31)
.L_31:
        /*01d0*/ 	.word	0x00000000


	//----- nvinfo : EIATTR_CBANK_PARAM_SIZE
	.align		4
.L_32:
        /*01d4*/ 	.byte	0x03, 0x19
        /*01d6*/ 	.short	0x03f0


	//----- nvinfo : EIATTR_PARAM_CBANK
	.align		4
        /*01d8*/ 	.byte	0x04, 0x0a
        /*01da*/ 	.short	(.L_34 - .L_33)
	.align		4
.L_33:
        /*01dc*/ 	.word	index@(.nv.constant0._ZN7cutlass13device_kernelINS_4conv6kernel13ConvUniversalINS1_16ConvProblemShapeILNS1_8OperatorE2ELi2EEENS1_10collective14CollectiveConvINS1_46MainloopSm90TmaGmmaWarpSpecializedImplicitGemmILS5_2ELi5ELi2EN4cute5tupleIJNSA_1CILi1EEESD_SD_EEENS1_36KernelImplicitTmaWarpSpecializedSm90ELi1EEENSB_IJNSC_ILi256EEENSB_IJNSC_ILi64EEEEEESJ_EEENS_10bfloat16_tESL_NSA_8TiledMMAINSA_8MMA_AtomIJNSA_4SM904GMMA27MMA_64x64x16_F32BF16BF16_SSILNSP_5MajorE1ELSR_1ELNSP_7ScaleInE1ELSS_1EEEEEENSA_6LayoutISE_NSB_IJNSC_ILi0EEESW_SW_EEEEENSB_IJNSA_10UnderscoreESZ_SZ_EEEEENS7_6detail26Sm90ImplicitGemmTileTraitsINSA_13SM90_TMA_LOADENSA_14ComposedLayoutINSA_7SwizzleILi3ELi4ELi3EEENSA_18smem_ptr_flag_bitsILi16EEENSV_INSB_IJNSB_IJSI_NSC_ILi4EEEEEENSB_IJNSC_ILi8EEES1C_EEENSB_IJSD_NSC_ILi5EEEEEEEEENSB_IJNSB_IJSD_NSC_ILi4096EEEEEENSB_IJSI_NSC_ILi512EEEEEENSB_IJSW_NSC_ILi16384EEEEEEEEEEEEEvEENS13_INSA_20SM90_TMA_LOAD_IM2COLENS15_IS17_S19_NSV_INSB_IJNSB_IJSI_SD_EEES1D_S1F_EEENSB_IJNSB_IJSD_SW_EEES1K_NSB_IJSW_S1H_EEEEEEEEEEvEEEENS_8epilogue10collective6detail29Sm90TmaWarpSpecializedAdapterINS22_15DefaultEpilogueISL_NSB_IJlNSB_IJSD_llEEESW_EEES27_NS21_6thread17LinearCombinationISL_Li1EffLNS28_9ScaleType4KindE0ELNS_15FloatRoundStyleE2ESL_EENS_4gemm15EpilogueDefaultEEEEEvvEEEEvNT_6ParamsE)
        /*01e0*/ 	.short	0x0210
        /*01e2*/ 	.short	0x03f0


	//----- nvinfo : EIATTR_SW_WAR
	.align		4
.L_34:
        /*01e4*/ 	.byte	0x04, 0x36
        /*01e6*/ 	.short	(.L_36 - .L_35)
.L_35:
        /*01e8*/ 	.word	0x00000008
.L_36:


//--------------------- .nv.callgraph             --------------------------
	.section	.nv.callgraph,"",@"SHT_CUDA_CALLGRAPH"
	.align	4
	.sectionentsize	8
	.align		4
        /*0000*/ 	.word	0x00000000
	.align		4
        /*0004*/ 	.word	0xffffffff
	.align		4
        /*0008*/ 	.word	0x00000000
	.align		4
        /*000c*/ 	.word	0xfffffffe
	.align		4
        /*0010*/ 	.word	0x00000000
	.align		4
        /*0014*/ 	.word	0xfffffffd
	.align		4
        /*0018*/ 	.word	0x00000000
	.align		4
        /*001c*/ 	.word	0xfffffffc


//--------------------- .nv.constant4             --------------------------
	.section	.nv.constant4,"a",@progbits
	.align	8
	.align		8
.nv.constant4:
        /*0000*/ 	.dword	_ZN39_INTERNAL_f6c1d813_4_k_cu_3d90df6a_27984cuda3std3__45__cpo5beginE
	.align		8
        /*0008*/ 	.dword	_ZN39_INTERNAL_f6c1d813_4_k_cu_3d90df6a_27984cuda3std3__45__cpo3endE
	.align		8
        /*0010*/ 	.dword	_ZN39_INTERNAL_f6c1d813_4_k_cu_3d90df6a_27984cuda3std3__45__cpo6cbeginE
	.align		8
        /*0018*/ 	.dword	_ZN39_INTERNAL_f6c1d813_4_k_cu_3d90df6a_27984cuda3std3__45__cpo4cendE
	.align		8
        /*0020*/ 	.dword	_ZN39_INTERNAL_f6c1d813_4_k_cu_3d90df6a_27984cuda3std3__441_GLOBAL__N__f6c1d813_4_k_cu_3d90df6a_27986ignoreE
	.align		8
        /*0028*/ 	.dword	_ZN39_INTERNAL_f6c1d813_4_k_cu_3d90df6a_27984cuda3std3__419piecewise_constructE
	.align		8
        /*0030*/ 	.dword	_ZN39_INTERNAL_f6c1d813_4_k_cu_3d90df6a_27984cuda3std3__48in_placeE
	.align		8
        /*0038*/ 	.dword	_ZN39_INTERNAL_f6c1d813_4_k_cu_3d90df6a_27984cuda3std6ranges3__45__cpo4swapE
	.align		8
        /*0040*/ 	.dword	_ZN39_INTERNAL_f6c1d813_4_k_cu_3d90df6a_27984cuda3std6ranges3__45__cpo9iter_moveE
	.align		8
        /*0048*/ 	.dword	_ZN39_INTERNAL_f6c1d813_4_k_cu_3d90df6a_27984cute7productE
	.align		8
        /*0050*/ 	.dword	_ZN39_INTERNAL_f6c1d813_4_k_cu_3d90df6a_27984cute1_E


//--------------------- .text._ZN7cutlass13device_kernelINS_4conv6kernel13ConvUniversalINS1_16ConvProblemShapeILNS1_8OperatorE2ELi2EEENS1_10collective14CollectiveConvINS1_46MainloopSm90TmaGmmaWarpSpecializedImplicitGemmILS5_2ELi5ELi2EN4cute5tupleIJNSA_1CILi1EEESD_SD_EEENS1_36KernelImplicitTmaWarpSpecializedSm90ELi1EEENSB_IJNSC_ILi256EEENSB_IJNSC_ILi64EEEEEESJ_EEENS_10bfloat16_tESL_NSA_8TiledMMAINSA_8MMA_AtomIJNSA_4SM904GMMA27MMA_64x64x16_F32BF16BF16_SSILNSP_5MajorE1ELSR_1ELNSP_7ScaleInE1ELSS_1EEEEEENSA_6LayoutISE_NSB_IJNSC_ILi0EEESW_SW_EEEEENSB_IJNSA_10UnderscoreESZ_SZ_EEEEENS7_6detail26Sm90ImplicitGemmTileTraitsINSA_13SM90_TMA_LOADENSA_14ComposedLayoutINSA_7SwizzleILi3ELi4ELi3EEENSA_18smem_ptr_flag_bitsILi16EEENSV_INSB_IJNSB_IJSI_NSC_ILi4EEEEEENSB_IJNSC_ILi8EEES1C_EEENSB_IJSD_NSC_ILi5EEEEEEEEENSB_IJNSB_IJSD_NSC_ILi4096EEEEEENSB_IJSI_NSC_ILi512EEEEEENSB_IJSW_NSC_ILi16384EEEEEEEEEEEEEvEENS13_INSA_20SM90_TMA_LOAD_IM2COLENS15_IS17_S19_NSV_INSB_IJNSB_IJSI_SD_EEES1D_S1F_EEENSB_IJNSB_IJSD_SW_EEES1K_NSB_IJSW_S1H_EEEEEEEEEEvEEEENS_8epilogue10collective6detail29Sm90TmaWarpSpecializedAdapterINS22_15DefaultEpilogueISL_NSB_IJlNSB_IJSD_llEEESW_EEES27_NS21_6thread17LinearCombinationISL_Li1EffLNS28_9ScaleType4KindE0ELNS_15FloatRoundStyleE2ESL_EENS_4gemm15EpilogueDefaultEEEEEvvEEEEvNT_6ParamsE --------------------------
	.section	.text._ZN7cutlass13device_kernelINS_4conv6kernel13ConvUniversalINS1_16ConvProblemShapeILNS1_8OperatorE2ELi2EEENS1_10collective14CollectiveConvINS1_46MainloopSm90TmaGmmaWarpSpecializedImplicitGemmILS5_2ELi5ELi2EN4cute5tupleIJNSA_1CILi1EEESD_SD_EEENS1_36KernelImplicitTmaWarpSpecializedSm90ELi1EEENSB_IJNSC_ILi256EEENSB_IJNSC_ILi64EEEEEESJ_EEENS_10bfloat16_tESL_NSA_8TiledMMAINSA_8MMA_AtomIJNSA_4SM904GMMA27MMA_64x64x16_F32BF16BF16_SSILNSP_5MajorE1ELSR_1ELNSP_7ScaleInE1ELSS_1EEEEEENSA_6LayoutISE_NSB_IJNSC_ILi0EEESW_SW_EEEEENSB_IJNSA_10UnderscoreESZ_SZ_EEEEENS7_6detail26Sm90ImplicitGemmTileTraitsINSA_13SM90_TMA_LOADENSA_14ComposedLayoutINSA_7SwizzleILi3ELi4ELi3EEENSA_18smem_ptr_flag_bitsILi16EEENSV_INSB_IJNSB_IJSI_NSC_ILi4EEEEEENSB_IJNSC_ILi8EEES1C_EEENSB_IJSD_NSC_ILi5EEEEEEEEENSB_IJNSB_IJSD_NSC_ILi4096EEEEEENSB_IJSI_NSC_ILi512EEEEEENSB_IJSW_NSC_ILi16384EEEEEEEEEEEEEvEENS13_INSA_20SM90_TMA_LOAD_IM2COLENS15_IS17_S19_NSV_INSB_IJNSB_IJSI_SD_EEES1D_S1F_EEENSB_IJNSB_IJSD_SW_EEES1K_NSB_IJSW_S1H_EEEEEEEEEEvEEEENS_8epilogue10collective6detail29Sm90TmaWarpSpecializedAdapterINS22_15DefaultEpilogueISL_NSB_IJlNSB_IJSD_llEEESW_EEES27_NS21_6thread17LinearCombinationISL_Li1EffLNS28_9ScaleType4KindE0ELNS_15FloatRoundStyleE2ESL_EENS_4gemm15EpilogueDefaultEEEEEvvEEEEvNT_6ParamsE,"ax",@progbits
	.align	128
.text._ZN7cutlass13device_kernelINS_4conv6kernel13ConvUniversalINS1_16ConvProblemShapeILNS1_8OperatorE2ELi2EEENS1_10collective14CollectiveConvINS1_46MainloopSm90TmaGmmaWarpSpecializedImplicitGemmILS5_2ELi5ELi2EN4cute5tupleIJNSA_1CILi1EEESD_SD_EEENS1_36KernelImplicitTmaWarpSpecializedSm90ELi1EEENSB_IJNSC_ILi256EEENSB_IJNSC_ILi64EEEEEESJ_EEENS_10bfloat16_tESL_NSA_8TiledMMAINSA_8MMA_AtomIJNSA_4SM904GMMA27MMA_64x64x16_F32BF16BF16_SSILNSP_5MajorE1ELSR_1ELNSP_7ScaleInE1ELSS_1EEEEEENSA_6LayoutISE_NSB_IJNSC_ILi0EEESW_SW_EEEEENSB_IJNSA_10UnderscoreESZ_SZ_EEEEENS7_6detail26Sm90ImplicitGemmTileTraitsINSA_13SM90_TMA_LOADENSA_14ComposedLayoutINSA_7SwizzleILi3ELi4ELi3EEENSA_18smem_ptr_flag_bitsILi16EEENSV_INSB_IJNSB_IJSI_NSC_ILi4EEEEEENSB_IJNSC_ILi8EEES1C_EEENSB_IJSD_NSC_ILi5EEEEEEEEENSB_IJNSB_IJSD_NSC_ILi4096EEEEEENSB_IJSI_NSC_ILi512EEEEEENSB_IJSW_NSC_ILi16384EEEEEEEEEEEEEvEENS13_INSA_20SM90_TMA_LOAD_IM2COLENS15_IS17_S19_NSV_INSB_IJNSB_IJSI_SD_EEES1D_S1F_EEENSB_IJNSB_IJSD_SW_EEES1K_NSB_IJSW_S1H_EEEEEEEEEEvEEEENS_8epilogue10collective6detail29Sm90TmaWarpSpecializedAdapterINS22_15DefaultEpilogueISL_NSB_IJlNSB_IJSD_llEEESW_EEES27_NS21_6thread17LinearCombinationISL_Li1EffLNS28_9ScaleType4KindE0ELNS_15FloatRoundStyleE2ESL_EENS_4gemm15EpilogueDefaultEEEEEvvEEEEvNT_6ParamsE:
        .type           _ZN7cutlass13device_kernelINS_4conv6kernel13ConvUniversalINS1_16ConvProblemShapeILNS1_8OperatorE2ELi2EEENS1_10collective14CollectiveConvINS1_46MainloopSm90TmaGmmaWarpSpecializedImplicitGemmILS5_2ELi5ELi2EN4cute5tupleIJNSA_1CILi1EEESD_SD_EEENS1_36KernelImplicitTmaWarpSpecializedSm90ELi1EEENSB_IJNSC_ILi256EEENSB_IJNSC_ILi64EEEEEESJ_EEENS_10bfloat16_tESL_NSA_8TiledMMAINSA_8MMA_AtomIJNSA_4SM904GMMA27MMA_64x64x16_F32BF16BF16_SSILNSP_5MajorE1ELSR_1ELNSP_7ScaleInE1ELSS_1EEEEEENSA_6LayoutISE_NSB_IJNSC_ILi0EEESW_SW_EEEEENSB_IJNSA_10UnderscoreESZ_SZ_EEEEENS7_6detail26Sm90ImplicitGemmTileTraitsINSA_13SM90_TMA_LOADENSA_14ComposedLayoutINSA_7SwizzleILi3ELi4ELi3EEENSA_18smem_ptr_flag_bitsILi16EEENSV_INSB_IJNSB_IJSI_NSC_ILi4EEEEEENSB_IJNSC_ILi8EEES1C_EEENSB_IJSD_NSC_ILi5EEEEEEEEENSB_IJNSB_IJSD_NSC_ILi4096EEEEEENSB_IJSI_NSC_ILi512EEEEEENSB_IJSW_NSC_ILi16384EEEEEEEEEEEEEvEENS13_INSA_20SM90_TMA_LOAD_IM2COLENS15_IS17_S19_NSV_INSB_IJNSB_IJSI_SD_EEES1D_S1F_EEENSB_IJNSB_IJSD_SW_EEES1K_NSB_IJSW_S1H_EEEEEEEEEEvEEEENS_8epilogue10collective6detail29Sm90TmaWarpSpecializedAdapterINS22_15DefaultEpilogueISL_NSB_IJlNSB_IJSD_llEEESW_EEES27_NS21_6thread17LinearCombinationISL_Li1EffLNS28_9ScaleType4KindE0ELNS_15FloatRoundStyleE2ESL_EENS_4gemm15EpilogueDefaultEEEEEvvEEEEvNT_6ParamsE,@function
        .size           _ZN7cutlass13device_kernelINS_4conv6kernel13ConvUniversalINS1_16ConvProblemShapeILNS1_8OperatorE2ELi2EEENS1_10collective14CollectiveConvINS1_46MainloopSm90TmaGmmaWarpSpecializedImplicitGemmILS5_2ELi5ELi2EN4cute5tupleIJNSA_1CILi1EEESD_SD_EEENS1_36KernelImplicitTmaWarpSpecializedSm90ELi1EEENSB_IJNSC_ILi256EEENSB_IJNSC_ILi64EEEEEESJ_EEENS_10bfloat16_tESL_NSA_8TiledMMAINSA_8MMA_AtomIJNSA_4SM904GMMA27MMA_64x64x16_F32BF16BF16_SSILNSP_5MajorE1ELSR_1ELNSP_7ScaleInE1ELSS_1EEEEEENSA_6LayoutISE_NSB_IJNSC_ILi0EEESW_SW_EEEEENSB_IJNSA_10UnderscoreESZ_SZ_EEEEENS7_6detail26Sm90ImplicitGemmTileTraitsINSA_13SM90_TMA_LOADENSA_14ComposedLayoutINSA_7SwizzleILi3ELi4ELi3EEENSA_18smem_ptr_flag_bitsILi16EEENSV_INSB_IJNSB_IJSI_NSC_ILi4EEEEEENSB_IJNSC_ILi8EEES1C_EEENSB_IJSD_NSC_ILi5EEEEEEEEENSB_IJNSB_IJSD_NSC_ILi4096EEEEEENSB_IJSI_NSC_ILi512EEEEEENSB_IJSW_NSC_ILi16384EEEEEEEEEEEEEvEENS13_INSA_20SM90_TMA_LOAD_IM2COLENS15_IS17_S19_NSV_INSB_IJNSB_IJSI_SD_EEES1D_S1F_EEENSB_IJNSB_IJSD_SW_EEES1K_NSB_IJSW_S1H_EEEEEEEEEEvEEEENS_8epilogue10collective6detail29Sm90TmaWarpSpecializedAdapterINS22_15DefaultEpilogueISL_NSB_IJlNSB_IJSD_llEEESW_EEES27_NS21_6thread17LinearCombinationISL_Li1EffLNS28_9ScaleType4KindE0ELNS_15FloatRoundStyleE2ESL_EENS_4gemm15EpilogueDefaultEEEEEvvEEEEvNT_6ParamsE,(.L_x_254 - _ZN7cutlass13device_kernelINS_4conv6kernel13ConvUniversalINS1_16ConvProblemShapeILNS1_8OperatorE2ELi2EEENS1_10collective14CollectiveConvINS1_46MainloopSm90TmaGmmaWarpSpecializedImplicitGemmILS5_2ELi5ELi2EN4cute5tupleIJNSA_1CILi1EEESD_SD_EEENS1_36KernelImplicitTmaWarpSpecializedSm90ELi1EEENSB_IJNSC_ILi256EEENSB_IJNSC_ILi64EEEEEESJ_EEENS_10bfloat16_tESL_NSA_8TiledMMAINSA_8MMA_AtomIJNSA_4SM904GMMA27MMA_64x64x16_F32BF16BF16_SSILNSP_5MajorE1ELSR_1ELNSP_7ScaleInE1ELSS_1EEEEEENSA_6LayoutISE_NSB_IJNSC_ILi0EEESW_SW_EEEEENSB_IJNSA_10UnderscoreESZ_SZ_EEEEENS7_6detail26Sm90ImplicitGemmTileTraitsINSA_13SM90_TMA_LOADENSA_14ComposedLayoutINSA_7SwizzleILi3ELi4ELi3EEENSA_18smem_ptr_flag_bitsILi16EEENSV_INSB_IJNSB_IJSI_NSC_ILi4EEEEEENSB_IJNSC_ILi8EEES1C_EEENSB_IJSD_NSC_ILi5EEEEEEEEENSB_IJNSB_IJSD_NSC_ILi4096EEEEEENSB_IJSI_NSC_ILi512EEEEEENSB_IJSW_NSC_ILi16384EEEEEEEEEEEEEvEENS13_INSA_20SM90_TMA_LOAD_IM2COLENS15_IS17_S19_NSV_INSB_IJNSB_IJSI_SD_EEES1D_S1F_EEENSB_IJNSB_IJSD_SW_EEES1K_NSB_IJSW_S1H_EEEEEEEEEEvEEEENS_8epilogue10collective6detail29Sm90TmaWarpSpecializedAdapterINS22_15DefaultEpilogueISL_NSB_IJlNSB_IJSD_llEEESW_EEES27_NS21_6thread17LinearCombinationISL_Li1EffLNS28_9ScaleType4KindE0ELNS_15FloatRoundStyleE2ESL_EENS_4gemm15EpilogueDefaultEEEEEvvEEEEvNT_6ParamsE)
        .other          _ZN7cutlass13device_kernelINS_4conv6kernel13ConvUniversalINS1_16ConvProblemShapeILNS1_8OperatorE2ELi2EEENS1_10collective14CollectiveConvINS1_46MainloopSm90TmaGmmaWarpSpecializedImplicitGemmILS5_2ELi5ELi2EN4cute5tupleIJNSA_1CILi1EEESD_SD_EEENS1_36KernelImplicitTmaWarpSpecializedSm90ELi1EEENSB_IJNSC_ILi256EEENSB_IJNSC_ILi64EEEEEESJ_EEENS_10bfloat16_tESL_NSA_8TiledMMAINSA_8MMA_AtomIJNSA_4SM904GMMA27MMA_64x64x16_F32BF16BF16_SSILNSP_5MajorE1ELSR_1ELNSP_7ScaleInE1ELSS_1EEEEEENSA_6LayoutISE_NSB_IJNSC_ILi0EEESW_SW_EEEEENSB_IJNSA_10UnderscoreESZ_SZ_EEEEENS7_6detail26Sm90ImplicitGemmTileTraitsINSA_13SM90_TMA_LOADENSA_14ComposedLayoutINSA_7SwizzleILi3ELi4ELi3EEENSA_18smem_ptr_flag_bitsILi16EEENSV_INSB_IJNSB_IJSI_NSC_ILi4EEEEEENSB_IJNSC_ILi8EEES1C_EEENSB_IJSD_NSC_ILi5EEEEEEEEENSB_IJNSB_IJSD_NSC_ILi4096EEEEEENSB_IJSI_NSC_ILi512EEEEEENSB_IJSW_NSC_ILi16384EEEEEEEEEEEEEvEENS13_INSA_20SM90_TMA_LOAD_IM2COLENS15_IS17_S19_NSV_INSB_IJNSB_IJSI_SD_EEES1D_S1F_EEENSB_IJNSB_IJSD_SW_EEES1K_NSB_IJSW_S1H_EEEEEEEEEEvEEEENS_8epilogue10collective6detail29Sm90TmaWarpSpecializedAdapterINS22_15DefaultEpilogueISL_NSB_IJlNSB_IJSD_llEEESW_EEES27_NS21_6thread17LinearCombinationISL_Li1EffLNS28_9ScaleType4KindE0ELNS_15FloatRoundStyleE2ESL_EENS_4gemm15EpilogueDefaultEEEEEvvEEEEvNT_6ParamsE,@"STO_CUDA_ENTRY STV_DEFAULT"
_ZN7cutlass13device_kernelINS_4conv6kernel13ConvUniversalINS1_16ConvProblemShapeILNS1_8OperatorE2ELi2EEENS1_10collective14CollectiveConvINS1_46MainloopSm90TmaGmmaWarpSpecializedImplicitGemmILS5_2ELi5ELi2EN4cute5tupleIJNSA_1CILi1EEESD_SD_EEENS1_36KernelImplicitTmaWarpSpecializedSm90ELi1EEENSB_IJNSC_ILi256EEENSB_IJNSC_ILi64EEEEEESJ_EEENS_10bfloat16_tESL_NSA_8TiledMMAINSA_8MMA_AtomIJNSA_4SM904GMMA27MMA_64x64x16_F32BF16BF16_SSILNSP_5MajorE1ELSR_1ELNSP_7ScaleInE1ELSS_1EEEEEENSA_6LayoutISE_NSB_IJNSC_ILi0EEESW_SW_EEEEENSB_IJNSA_10UnderscoreESZ_SZ_EEEEENS7_6detail26Sm90ImplicitGemmTileTraitsINSA_13SM90_TMA_LOADENSA_14ComposedLayoutINSA_7SwizzleILi3ELi4ELi3EEENSA_18smem_ptr_flag_bitsILi16EEENSV_INSB_IJNSB_IJSI_NSC_ILi4EEEEEENSB_IJNSC_ILi8EEES1C_EEENSB_IJSD_NSC_ILi5EEEEEEEEENSB_IJNSB_IJSD_NSC_ILi4096EEEEEENSB_IJSI_NSC_ILi512EEEEEENSB_IJSW_NSC_ILi16384EEEEEEEEEEEEEvEENS13_INSA_20SM90_TMA_LOAD_IM2COLENS15_IS17_S19_NSV_INSB_IJNSB_IJSI_SD_EEES1D_S1F_EEENSB_IJNSB_IJSD_SW_EEES1K_NSB_IJSW_S1H_EEEEEEEEEEvEEEENS_8epilogue10collective6detail29Sm90TmaWarpSpecializedAdapterINS22_15DefaultEpilogueISL_NSB_IJlNSB_IJSD_llEEESW_EEES27_NS21_6thread17LinearCombinationISL_Li1EffLNS28_9ScaleType4KindE0ELNS_15FloatRoundStyleE2ESL_EENS_4gemm15EpilogueDefaultEEEEEvvEEEEvNT_6ParamsE:
[----:B------:R-:W-:Y:S01]  /*0000*/  LDC R1, c[0x0][0x28] ;  /* 0x00000a00ff017b82 */ /* 0x000fe20000000800 */
[----:B------:R-:W0:Y:S01]  /*0010*/  S2R R12, SR_TID.X ;  /* 0x00000000000c7919 */ /* 0x000e220000002100 */
[----:B------:R-:W-:Y:S01]  /*0020*/  ELECT P0, URZ, PT ;  /* 0x00000000003f782f */ /* 0x000fe20003800000 */
[----:B------:R-:W-:Y:S01]  /*0030*/  BSSY B0, `(.L_x_0) ;  /* 0x000000f000007945 */ /* 0x000fe20003800000 */
[--C-:B0-----:R-:W-:Y:S02]  /*0040*/  SHF.R.U32.HI R0, RZ, 0x5, R12.reuse ;  /* 0x00000005ff007819 */ /* 0x101fe4000001160c */
[----:B------:R-:W-:-:S03]  /*0050*/  SHF.R.U32.HI R3, RZ, 0x7, R12 ;  /* 0x00000007ff037819 */ /* 0x000fc6000001160c */
[----:B------:R-:W0:Y:S04]  /*0060*/  SHFL.IDX PT, R2, R0, RZ, 0x1f ;  /* 0x00001fff00027589 */ /* 0x000e2800000e0000 */
[----:B------:R1:W2:Y:S01]  /*0070*/  SHFL.IDX PT, R8, R3, RZ, 0x1f ;  /* 0x00001fff03087589 */ /* 0x0002a200000e0000 */
[----:B0-----:R-:W-:-:S13]  /*0080*/  ISETP.NE.OR P0, PT, R2, RZ, !P0 ;  /* 0x000000ff0200720c */ /* 0x001fda0004705670 */
[----:B-12---:R-:W-:Y:S05]  /*0090*/  @P0 BRA `(.L_x_1) ;  /* 0x0000000000200947 */ /* 0x006fea0003800000 */
[----:B------:R-:W-:Y:S02]  /*00a0*/  ULDC.64 UR4, c[0x0][0x198] ;  /* 0x0000660000047ab9 */ /* 0x000fe40000000a00 */
[----:B------:R-:W-:Y:S02]  /*00b0*/  UIADD3 UR6, UP0, UR4, 0xf0, URZ ;  /* 0x000000f004067890 */ /* 0x000fe4000ff1e03f */
[----:B------:R-:W-:Y:S02]  /*00c0*/  UIADD3 UR4, UP1, UR4, 0x1f0, URZ ;  /* 0x000001f004047890 */ /* 0x000fe4000ff3e03f */
[----:B------:R-:W-:Y:S02]  /*00d0*/  UIADD3.X UR7, URZ, UR5, URZ, UP0, !UPT ;  /* 0x000000053f077290 */ /* 0x000fe400087fe43f */
[----:B------:R-:W-:-:S07]  /*00e0*/  UIADD3.X UR5, URZ, UR5, URZ, UP1, !UPT ;  /* 0x000000053f057290 */ /* 0x000fce0008ffe43f */
[----:B------:R0:W-:Y:S02]  /*00f0*/  UTMACCTL.PF [UR6] ;  /* 0x00000000060079b9 */ /* 0x0001e40008040000 */
[----:B------:R0:W-:Y:S02]  /*0100*/  UTMACCTL.PF [UR4] ;  /* 0x00000000040079b9 */ /* 0x0001e40008040000 */
[----:B0-----:R-:W-:Y:S01]  /*0110*/  NOP ;  /* 0x0000000000007918 */ /* 0x001fe20000000000 */
.L_x_1:
[----:B------:R-:W-:Y:S05]  /*0120*/  BSYNC B0 ;  /* 0x0000000000007941 */ /* 0x000fea0003800000 */
.L_x_0:
[----:B------:R-:W0:Y:S01]  /*0130*/  SHFL.IDX PT, R0, R0, RZ, 0x1f ;  /* 0x00001fff00007589 */ /* 0x000e2200000e0000 */
[----:B------:R-:W-:-:S04]  /*0140*/  SHF.R.S32.HI R3, RZ, 0x1f, R2 ;  /* 0x0000001fff037819 */ /* 0x000fc80000011402 */
[----:B------:R-:W-:Y:S02]  /*0150*/  LEA.HI R3, R3, R2, RZ, 0x2 ;  /* 0x0000000203037211 */ /* 0x000fe400078f10ff */
[----:B0-----:R-:W-:-:S13]  /*0160*/  ISETP.NE.AND P0, PT, R0, RZ, PT ;  /* 0x000000ff0000720c */ /* 0x001fda0003f05270 */
[----:B------:R-:W-:Y:S05]  /*0170*/  @P0 BRA `(.L_x_2) ;  /* 0x0000000000600947 */ /* 0x000fea0003800000 */
[----:B------:R-:W0:Y:S01]  /*0180*/  S2UR UR8, SR_CgaCtaId ;  /* 0x00000000000879c3 */ /* 0x000e220000008800 */
[----:B------:R-:W-:Y:S01]  /*0190*/  UMOV UR4, 0x400 ;  /* 0x0000040000047882 */ /* 0x000fe20000000000 */
[----:B------:R-:W-:Y:S01]  /*01a0*/  UMOV UR5, 0x1 ;  /* 0x0000000100057882 */ /* 0x000fe20000000000 */
[----:B------:R-:W-:Y:S01]  /*01b0*/  UMOV UR6, 0x80 ;  /* 0x0000008000067882 */ /* 0x000fe20000000000 */
[----:B------:R-:W-:Y:S01]  /*01c0*/  ELECT P0, URZ, PT ;  /* 0x00000000003f782f */ /* 0x000fe20003800000 */
[----:B------:R-:W-:-:S04]  /*01d0*/  UIADD3 UR6, -UR6, 0x100000, URZ ;  /* 0x0010000006067890 */ /* 0x000fc8000fffe13f */
[----:B------:R-:W-:Y:S02]  /*01e0*/  USHF.L.U32 UR7, UR6, 0xb, URZ ;  /* 0x0000000b06077899 */ /* 0x000fe4000800063f */
[----:B------:R-:W-:Y:S02]  /*01f0*/  USHF.L.U32 UR6, UR6, 0x1, URZ ;  /* 0x0000000106067899 */ /* 0x000fe4000800063f */
[----:B0-----:R-:W-:Y:S02]  /*0200*/  ULEA UR8, UR8, UR4, 0x18 ;  /* 0x0000000408087291 */ /* 0x001fe4000f8ec03f */
[----:B------:R-:W-:-:S04]  /*0210*/  UIADD3 UR4, -UR5, 0x100000, URZ ;  /* 0x0010000005047890 */ /* 0x000fc8000fffe13f */
[----:B------:R-:W-:Y:S02]  /*0220*/  USHF.L.U32 UR5, UR4, 0xb, URZ ;  /* 0x0000000b04057899 */ /* 0x000fe4000800063f */
[----:B------:R-:W-:Y:S01]  /*0230*/  USHF.L.U32 UR4, UR4, 0x1, URZ ;  /* 0x0000000104047899 */ /* 0x000fe2000800063f */
[----:B------:R-:W0:Y:S11]  /*0240*/  FENCE.VIEW.ASYNC.S ;  /* 0x00000000000073c6 */ /* 0x000e360000000000 */
[----:B0-----:R0:W1:Y:S01]  /*0250*/  SYNCS.EXCH.64 URZ, [UR8+0x32000], UR4 ;  /* 0x03200004083f75b2 */ /* 0x0010620008000100 */
[----:B------:R0:W2:Y:S01]  /*0260*/  SYNCS.EXCH.64 URZ, [UR8+0x32028], UR6 ;  /* 0x03202806083f75b2 */ /* 0x0000a20008000100 */
[----:B------:R0:W3:Y:S01]  /*0270*/  SYNCS.EXCH.64 URZ, [UR8+0x32008], UR4 ;  /* 0x03200804083f75b2 */ /* 0x0000e20008000100 */
[----:B------:R0:W4:Y:S01]  /*0280*/  SYNCS.EXCH.64 URZ, [UR8+0x32030], UR6 ;  /* 0x03203006083f75b2 */ /* 0x0001220008000100 */
[----:B------:R0:W0:Y:S01]  /*0290*/  SYNCS.EXCH.64 URZ, [UR8+0x32010], UR4 ;  /* 0x03201004083f75b2 */ /* 0x0000220008000100 */
[----:B------:R0:W0:Y:S01]  /*02a0*/  SYNCS.EXCH.64 URZ, [UR8+0x32038], UR6 ;  /* 0x03203806083f75b2 */ /* 0x0000220008000100 */
[----:B------:R0:W0:Y:S01]  /*02b0*/  SYNCS.EXCH.64 URZ, [UR8+0x32018], UR4 ;  /* 0x03201804083f75b2 */ /* 0x0000220008000100 */
[----:B------:R0:W0:Y:S01]  /*02c0*/  SYNCS.EXCH.64 URZ, [UR8+0x32040], UR6 ;  /* 0x03204006083f75b2 */ /* 0x0000220008000100 */
[----:B------:R0:W0:Y:S01]  /*02d0*/  SYNCS.EXCH.64 URZ, [UR8+0x32020], UR4 ;  /* 0x03202004083f75b2 */ /* 0x0000220008000100 */
[----:B------:R0:W0:Y:S01]  /*02e0*/  SYNCS.EXCH.64 URZ, [UR8+0x32048], UR6 ;  /* 0x03204806083f75b2 */ /* 0x0000220008000100 */
[----:B------:R-:W-:Y:S01]  /*02f0*/  NOP ;  /* 0x0000000000007918 */ /* 0x000fe20000000000 */
.L_x_2:
[----:B0-----:R-:W-:Y:S01]  /*0300*/  ULDC.64 UR4, c[0x0][0x598] ;  /* 0x0001660000047ab9 */ /* 0x001fe20000000a00 */
[----:B------:R-:W-:Y:S01]  /*0310*/  LOP3.LUT R3, R3, 0xfffffffc, RZ, 0xc0, !PT ;  /* 0xfffffffc03037812 */ /* 0x000fe200078ec0ff */
[----:B------:R-:W-:Y:S01]  /*0320*/  NOP ;  /* 0x0000000000007918 */ /* 0x000fe20000000000 */
[----:B------:R-:W-:Y:S01]  /*0330*/  ISETP.NE.U32.AND P0, PT, RZ, UR4, PT ;  /* 0x00000004ff007c0c */ /* 0x000fe2000bf05070 */
[----:B------:R-:W-:Y:S01]  /*0340*/  NOP ;  /* 0x0000000000007918 */ /* 0x000fe20000000000 */
[----:B-1234-:R-:W-:Y:S01]  /*0350*/  BAR.SYNC.DEFER_BLOCKING 0x0 ;  /* 0x0000000000007b1d */ /* 0x01efe20000010000 */
[----:B------:R-:W-:Y:S01]  /*0360*/  IMAD.IADD R7, R2, 0x1, -R3 ;  /* 0x0000000102077824 */ /* 0x000fe200078e0a03 */
[----:B------:R-:W-:Y:S02]  /*0370*/  ISETP.NE.AND.EX P0, PT, RZ, UR5, PT, P0 ;  /* 0x00000005ff007c0c */ /* 0x000fe4000bf05300 */
[C---:B------:R-:W-:Y:S02]  /*0380*/  ISETP.NE.AND P2, PT, R8.reuse, 0x1, PT ;  /* 0x000000010800780c */ /* 0x040fe40003f45270 */
[----:B------:R-:W-:Y:S01]  /*0390*/  LOP3.LUT P1, RZ, R8, R7, RZ, 0xfc, !PT ;  /* 0x0000000708ff7212 */ /* 0x000fe2000782fcff */
[----:B------:R-:W-:-:S03]  /*03a0*/  ULDC.64 UR14, c[0x0][0x208] ;  /* 0x00008200000e7ab9 */ /* 0x000fc60000000a00 */
[----:B------:R-:W-:-:S04]  /*03b0*/  SEL R3, RZ, 0x1, P1 ;  /* 0x00000001ff037807 */ /* 0x000fc80000800000 */
[----:B------:R-:W-:Y:S01]  /*03c0*/  SEL R3, R3, 0x2, P2 ;  /* 0x0000000203037807 */ /* 0x000fe20001000000 */
[----:B------:R-:W-:Y:S06]  /*03d0*/  @!P0 BRA `(.L_x_3) ;  /* 0x00000000001c8947 */ /* 0x000fec0003800000 */
[----:B------:R-:W0:Y:S02]  /*03e0*/  LDC.64 R4, c[0x0][0x598] ;  /* 0x00016600ff047b82 */ /* 0x000e240000000a00 */
[----:B0-----:R-:W2:Y:S02]  /*03f0*/  LDG.E.64 R4, desc[UR14][R4.64] ;  /* 0x0000000e04047981 */ /* 0x001ea4000c1e1b00 */
[----:B--2---:R-:W-:-:S04]  /*0400*/  ISETP.NE.U32.AND P0, PT, R4, RZ, PT ;  /* 0x000000ff0400720c */ /* 0x004fc80003f05070 */
[----:B------:R-:W-:-:S13]  /*0410*/  ISETP.NE.AND.EX P0, PT, R5, RZ, PT, P0 ;  /* 0x000000ff0500720c */ /* 0x000fda0003f05300 */
[----:B------:R-:W-:Y:S05]  /*0420*/  @!P0 BRA `(.L_x_3) ;  /* 0x0000000000088947 */ /* 0x000fea0003800000 */
[----:B------:R2:W5:Y:S01]  /*0430*/  LD.E R0, desc[UR14][R4.64] ;  /* 0x0000000e04007980 */ /* 0x000562000c101900 */
[----:B------:R-:W-:Y:S05]  /*0440*/  BRA `(.L_x_4) ;  /* 0x0000000000207947 */ /* 0x000fea0003800000 */
.L_x_3:
[----:B------:R-:W-:Y:S02]  /*0450*/  ULDC.64 UR4, c[0x0][0x588] ;  /* 0x0001620000047ab9 */ /* 0x000fe40000000a00 */
[----:B------:R-:W-:-:S04]  /*0460*/  ISETP.NE.U32.AND P0, PT, RZ, UR4, PT ;  /* 0x00000004ff007c0c */ /* 0x000fc8000bf05070 */
[----:B------:R-:W-:-:S13]  /*0470*/  ISETP.NE.AND.EX P0, PT, RZ, UR5, PT, P0 ;  /* 0x00000005ff007c0c */ /* 0x000fda000bf05300 */
[----:B------:R-:W-:Y:S05]  /*0480*/  @!P0 BRA `(.L_x_5) ;  /* 0x00000000000c8947 */ /* 0x000fea0003800000 */
[----:B------:R-:W0:Y:S02]  /*0490*/  LDC.64 R4, c[0x0][0x588] ;  /* 0x00016200ff047b82 */ /* 0x000e240000000a00 */
[----:B0-----:R1:W5:Y:S01]  /*04a0*/  LDG.E R0, desc[UR14][R4.64] ;  /* 0x0000000e04007981 */ /* 0x001362000c1e1900 */
[----:B------:R-:W-:Y:S05]  /*04b0*/  BRA `(.L_x_4) ;  /* 0x0000000000047947 */ /* 0x000fea0003800000 */
.L_x_5:
[----:B------:R-:W0:Y:S02]  /*04c0*/  LDC R0, c[0x0][0x580] ;  /* 0x00016000ff007b82 */ /* 0x000e240000000800 */
.L_x_4:
[----:B------:R-:W-:Y:S02]  /*04d0*/  ULDC.64 UR4, c[0x0][0x5a0] ;  /* 0x0001680000047ab9 */ /* 0x000fe40000000a00 */
[----:B------:R-:W-:-:S04]  /*04e0*/  ISETP.NE.U32.AND P0, PT, RZ, UR4, PT ;  /* 0x00000004ff007c0c */ /* 0x000fc8000bf05070 */
[----:B------:R-:W-:-:S13]  /*04f0*/  ISETP.NE.AND.EX P0, PT, RZ, UR5, PT, P0 ;  /* 0x00000005ff007c0c */ /* 0x000fda000bf05300 */
[----:B------:R-:W-:Y:S05]  /*0500*/  @!P0 BRA `(.L_x_6) ;  /* 0x00000000001c8947 */ /* 0x000fea0003800000 */
[----:B-12---:R-:W1:Y:S02]  /*0510*/  LDC.64 R4, c[0x0][0x5a0] ;  /* 0x00016800ff047b82 */ /* 0x006e640000000a00 */
[----:B-1----:R-:W2:Y:S02]  /*0520*/  LDG.E.64 R4, desc[UR14][R4.64] ;  /* 0x0000000e04047981 */ /* 0x002ea4000c1e1b00 */
[----:B--2---:R-:W-:-:S04]  /*0530*/  ISETP.NE.U32.AND P0, PT, R4, RZ, PT ;  /* 0x000000ff0400720c */ /* 0x004fc80003f05070 */
[----:B------:R-:W-:-:S13]  /*0540*/  ISETP.NE.AND.EX P0, PT, R5, RZ, PT, P0 ;  /* 0x000000ff0500720c */ /* 0x000fda0003f05300 */
[----:B------:R-:W-:Y:S05]  /*0550*/  @!P0 BRA `(.L_x_6) ;  /* 0x0000000000088947 */ /* 0x000fea0003800000 */
[----:B------:R1:W5:Y:S01]  /*0560*/  LD.E R2, desc[UR14][R4.64] ;  /* 0x0000000e04027980 */ /* 0x000362000c101900 */
[----:B------:R-:W-:Y:S05]  /*0570*/  BRA `(.L_x_7) ;  /* 0x0000000000207947 */ /* 0x000fea0003800000 */
.L_x_6:
[----:B------:R-:W-:Y:S02]  /*0580*/  ULDC.64 UR4, c[0x0][0x590] ;  /* 0x0001640000047ab9 */ /* 0x000fe40000000a00 */
[----:B------:R-:W-:-:S04]  /*0590*/  ISETP.NE.U32.AND P0, PT, RZ, UR4, PT ;  /* 0x00000004ff007c0c */ /* 0x000fc8000bf05070 */
[----:B------:R-:W-:-:S13]  /*05a0*/  ISETP.NE.AND.EX P0, PT, RZ, UR5, PT, P0 ;  /* 0x00000005ff007c0c */ /* 0x000fda000bf05300 */
[----:B------:R-:W-:Y:S05]  /*05b0*/  @!P0 BRA `(.L_x_8) ;  /* 0x00000000000c8947 */ /* 0x000fea0003800000 */
[----:B-12---:R-:W1:Y:S02]  /*05c0*/  LDC.64 R4, c[0x0][0x590] ;  /* 0x00016400ff047b82 */ /* 0x006e640000000a00 */
[----:B-1----:R4:W5:Y:S01]  /*05d0*/  LDG.E R2, desc[UR14][R4.64] ;  /* 0x0000000e04027981 */ /* 0x002962000c1e1900 */
[----:B------:R-:W-:Y:S05]  /*05e0*/  BRA `(.L_x_7) ;  /* 0x0000000000047947 */ /* 0x000fea0003800000 */
.L_x_8:
[----:B------:R-:W3:Y:S02]  /*05f0*/  LDC R2, c[0x0][0x584] ;  /* 0x00016100ff027b82 */ /* 0x000ee40000000800 */
.L_x_7:
[----:B-12-4-:R-:W1:Y:S01]  /*0600*/  LDC R4, c[0x0][0x4c0] ;  /* 0x00013000ff047b82 */ /* 0x016e620000000800 */
[----:B------:R-:W2:Y:S07]  /*0610*/  S2R R13, SR_CTAID.Y ;  /* 0x00000000000d7919 */ /* 0x000eae0000002600 */
[----:B------:R-:W4:Y:S01]  /*0620*/  LDC R157, c[0x0][0x4c4] ;  /* 0x00013100ff9d7b82 */ /* 0x000f220000000800 */
[----:B-1----:R-:W-:-:S05]  /*0630*/  VIADD R4, R4, 0x3f ;  /* 0x0000003f04047836 */ /* 0x002fca0000000000 */
[----:B------:R-:W-:Y:S02]  /*0640*/  SHF.R.S32.HI R5, RZ, 0x1f, R4 ;  /* 0x0000001fff057819 */ /* 0x000fe40000011404 */
[----:B----4-:R-:W-:Y:S02]  /*0650*/  IABS R16, R157 ;  /* 0x0000009d00107213 */ /* 0x010fe40000000000 */
[----:B------:R-:W-:Y:S02]  /*0660*/  LEA.HI R5, R5, R4, RZ, 0x6 ;  /* 0x0000000405057211 */ /* 0x000fe400078f30ff */
[----:B------:R-:W1:Y:S02]  /*0670*/  I2F.RP R10, R16 ;  /* 0x00000010000a7306 */ /* 0x000e640000209400 */
[----:B------:R-:W-:-:S04]  /*0680*/  SHF.R.S32.HI R6, RZ, 0x6, R5 ;  /* 0x00000006ff067819 */ /* 0x000fc80000011405 */
[-C--:B------:R-:W-:Y:S02]  /*0690*/  IABS R14, R6.reuse ;  /* 0x00000006000e7213 */ /* 0x080fe40000000000 */
[----:B------:R-:W-:Y:S02]  /*06a0*/  IABS R15, R6 ;  /* 0x00000006000f7213 */ /* 0x000fe40000000000 */
[----:B------:R-:W4:Y:S08]  /*06b0*/  I2F.RP R9, R14 ;  /* 0x0000000e00097306 */ /* 0x000f300000209400 */
[----:B-1----:R-:W-:Y:S08]  /*06c0*/  MUFU.RCP R10, R10 ;  /* 0x0000000a000a7308 */ /* 0x002ff00000001000 */
[----:B----4-:R-:W1:Y:S02]  /*06d0*/  MUFU.RCP R9, R9 ;  /* 0x0000000900097308 */ /* 0x010e640000001000 */
[----:B-1----:R-:W-:Y:S01]  /*06e0*/  VIADD R4, R9, 0xffffffe ;  /* 0x0ffffffe09047836 */ /* 0x002fe20000000000 */
[----:B--2---:R-:W-:-:S05]  /*06f0*/  IABS R9, R13 ;  /* 0x0000000d00097213 */ /* 0x004fca0000000000 */
[----:B------:R1:W2:Y:S02]  /*0700*/  F2I.FTZ.U32.TRUNC.NTZ R5, R4 ;  /* 0x0000000400057305 */ /* 0x0002a4000021f000 */
[----:B-1----:R-:W-:Y:S02]  /*0710*/  IMAD.MOV.U32 R4, RZ, RZ, RZ ;  /* 0x000000ffff047224 */ /* 0x002fe400078e00ff */
[----:B--2---:R-:W-:-:S04]  /*0720*/  IMAD.MOV R11, RZ, RZ, -R5 ;  /* 0x000000ffff0b7224 */ /* 0x004fc800078e0a05 */
[----:B------:R-:W-:-:S04]  /*0730*/  IMAD R11, R11, R14, RZ ;  /* 0x0000000e0b0b7224 */ /* 0x000fc800078e02ff */
[----:B------:R-:W-:-:S04]  /*0740*/  IMAD.HI.U32 R5, R5, R11, R4 ;  /* 0x0000000b05057227 */ /* 0x000fc800078e0004 */
[----:B------:R-:W-:Y:S02]  /*0750*/  IMAD.MOV R11, RZ, RZ, -R15 ;  /* 0x000000ffff0b7224 */ /* 0x000fe400078e0a0f */
[----:B------:R-:W-:-:S04]  /*0760*/  IMAD.HI.U32 R4, R5, R9, RZ ;  /* 0x0000000905047227 */ /* 0x000fc800078e00ff */
[----:B------:R-:W-:Y:S01]  /*0770*/  IMAD R5, R4, R11, R9 ;  /* 0x0000000b04057224 */ /* 0x000fe200078e0209 */
[----:B------:R-:W-:Y:S01]  /*0780*/  LOP3.LUT R9, R13, R6, RZ, 0x3c, !PT ;  /* 0x000000060d097212 */ /* 0x000fe200078e3cff */
[----:B------:R-:W-:-:S03]  /*0790*/  VIADD R11, R10, 0xffffffe ;  /* 0x0ffffffe0a0b7836 */ /* 0x000fc60000000000 */
[----:B------:R-:W-:Y:S02]  /*07a0*/  ISETP.GT.U32.AND P1, PT, R14, R5, PT ;  /* 0x000000050e00720c */ /* 0x000fe40003f24070 */
[----:B------:R-:W-:-:S11]  /*07b0*/  ISETP.GE.AND P2, PT, R9, RZ, PT ;  /* 0x000000ff0900720c */ /* 0x000fd60003f46270 */
[----:B------:R-:W-:Y:S02]  /*07c0*/  @!P1 IMAD.IADD R5, R5, 0x1, -R14 ;  /* 0x0000000105059824 */ /* 0x000fe400078e0a0e */
[----:B------:R-:W-:Y:S01]  /*07d0*/  @!P1 VIADD R4, R4, 0x1 ;  /* 0x0000000104049836 */ /* 0x000fe20000000000 */
[----:B------:R-:W-:Y:S02]  /*07e0*/  ISETP.NE.AND P1, PT, R6, RZ, PT ;  /* 0x000000ff0600720c */ /* 0x000fe40003f25270 */
[----:B------:R-:W-:Y:S02]  /*07f0*/  ISETP.GE.U32.AND P0, PT, R5, R14, PT ;  /* 0x0000000e0500720c */ /* 0x000fe40003f06070 */
[----:B------:R1:W2:Y:S02]  /*0800*/  F2I.FTZ.U32.TRUNC.NTZ R5, R11 ;  /* 0x0000000b00057305 */ /* 0x0002a4000021f000 */
[----:B-1----:R-:W1:Y:S09]  /*0810*/  LDC R11, c[0x0][0x290] ;  /* 0x0000a400ff0b7b82 */ /* 0x002e720000000800 */
[----:B------:R-:W-:-:S04]  /*0820*/  @P0 VIADD R4, R4, 0x1 ;  /* 0x0000000104040836 */ /* 0x000fc80000000000 */
[----:B------:R-:W-:Y:S02]  /*0830*/  IMAD.MOV.U32 R18, RZ, RZ, R4 ;  /* 0x000000ffff127224 */ /* 0x000fe400078e0004 */
[----:B--2---:R-:W-:Y:S02]  /*0840*/  IMAD.MOV R9, RZ, RZ, -R5 ;  /* 0x000000ffff097224 */ /* 0x004fe400078e0a05 */
[----:B------:R-:W-:Y:S01]  /*0850*/  @!P2 IMAD.MOV R18, RZ, RZ, -R18 ;  /* 0x000000ffff12a224 */ /* 0x000fe200078e0a12 */
[----:B------:R-:W-:Y:S01]  /*0860*/  @!P1 LOP3.LUT R18, RZ, R6, RZ, 0x33, !PT ;  /* 0x00000006ff129212 */ /* 0x000fe200078e33ff */
[----:B------:R-:W-:Y:S02]  /*0870*/  IMAD R9, R9, R16, RZ ;  /* 0x0000001009097224 */ /* 0x000fe400078e02ff */
[----:B------:R-:W-:Y:S01]  /*0880*/  IMAD.MOV.U32 R4, RZ, RZ, RZ ;  /* 0x000000ffff047224 */ /* 0x000fe200078e00ff */
[----:B------:R-:W-:-:S03]  /*0890*/  IABS R10, R18 ;  /* 0x00000012000a7213 */ /* 0x000fc60000000000 */
[----:B------:R-:W-:-:S04]  /*08a0*/  IMAD.HI.U32 R4, R5, R9, R4 ;  /* 0x0000000905047227 */ /* 0x000fc800078e0004 */
[----:B------:R-:W-:-:S04]  /*08b0*/  IMAD.MOV.U32 R5, RZ, RZ, R10 ;  /* 0x000000ffff057224 */ /* 0x000fc800078e000a */
[----:B------:R-:W-:-:S04]  /*08c0*/  IMAD.HI.U32 R4, R4, R5, RZ ;  /* 0x0000000504047227 */ /* 0x000fc800078e00ff */
[----:B------:R-:W-:-:S04]  /*08d0*/  IMAD.MOV R9, RZ, RZ, -R4 ;  /* 0x000000ffff097224 */ /* 0x000fc800078e0a04 */
[----:B------:R-:W-:Y:S02]  /*08e0*/  IMAD R5, R16, R9, R5 ;  /* 0x0000000910057224 */ /* 0x000fe400078e0205 */
[----:B------:R-:W-:-:S03]  /*08f0*/  IMAD.MOV R9, RZ, RZ, -R18 ;  /* 0x000000ffff097224 */ /* 0x000fc600078e0a12 */
[----:B------:R-:W-:Y:S01]  /*0900*/  ISETP.GT.U32.AND P1, PT, R16, R5, PT ;  /* 0x000000051000720c */ /* 0x000fe20003f24070 */
[----:B------:R-:W-:-:S12]  /*0910*/  IMAD R6, R6, R9, R13 ;  /* 0x0000000906067224 */ /* 0x000fd800078e020d */
[----:B------:R-:W-:Y:S02]  /*0920*/  @!P1 IMAD.IADD R5, R5, 0x1, -R16 ;  /* 0x0000000105059824 */ /* 0x000fe400078e0a10 */
[----:B------:R-:W-:Y:S01]  /*0930*/  @!P1 VIADD R4, R4, 0x1 ;  /* 0x0000000104049836 */ /* 0x000fe20000000000 */
[----:B------:R-:W-:Y:S02]  /*0940*/  ISETP.NE.AND P1, PT, R157, RZ, PT ;  /* 0x000000ff9d00720c */ /* 0x000fe40003f25270 */
[----:B------:R-:W-:Y:S02]  /*0950*/  ISETP.GE.U32.AND P0, PT, R5, R16, PT ;  /* 0x000000100500720c */ /* 0x000fe40003f06070 */
[----:B------:R-:W-:-:S04]  /*0960*/  LOP3.LUT R5, R18, R157, RZ, 0x3c, !PT ;  /* 0x0000009d12057212 */ /* 0x000fc800078e3cff */
[----:B------:R-:W-:Y:S01]  /*0970*/  ISETP.GE.AND P2, PT, R5, RZ, PT ;  /* 0x000000ff0500720c */ /* 0x000fe20003f46270 */
[----:B-1----:R-:W-:-:S05]  /*0980*/  VIADD R5, R11, 0x3f ;  /* 0x0000003f0b057836 */ /* 0x002fca0000000000 */
[----:B------:R-:W-:Y:S01]  /*0990*/  SHF.R.S32.HI R10, RZ, 0x1f, R5 ;  /* 0x0000001fff0a7819 */ /* 0x000fe20000011405 */
[----:B------:R-:W-:Y:S01]  /*09a0*/  @P0 VIADD R4, R4, 0x1 ;  /* 0x0000000104040836 */ /* 0x000fe20000000000 */
[----:B------:R-:W-:Y:S02]  /*09b0*/  ISETP.NE.AND P0, PT, R8, RZ, PT ;  /* 0x000000ff0800720c */ /* 0x000fe40003f05270 */
[----:B------:R-:W-:-:S03]  /*09c0*/  LEA.HI R5, R10, R5, RZ, 0x6 ;  /* 0x000000050a057211 */ /* 0x000fc600078f30ff */
[----:B------:R-:W-:Y:S01]  /*09d0*/  @!P2 IMAD.MOV R4, RZ, RZ, -R4 ;  /* 0x000000ffff04a224 */ /* 0x000fe200078e0a04 */
[----:B------:R-:W-:Y:S02]  /*09e0*/  @!P1 LOP3.LUT R4, RZ, R157, RZ, 0x33, !PT ;  /* 0x0000009dff049212 */ /* 0x000fe400078e33ff */
[----:B------:R-:W-:-:S03]  /*09f0*/  SHF.R.S32.HI R5, RZ, 0x6, R5 ;  /* 0x00000006ff057819 */ /* 0x000fc60000011405 */
[----:B------:R-:W-:-:S04]  /*0a00*/  IMAD.MOV R14, RZ, RZ, -R4 ;  /* 0x000000ffff0e7224 */ /* 0x000fc800078e0a04 */
[----:B------:R-:W-:Y:S01]  /*0a10*/  IMAD R157, R157, R14, R18 ;  /* 0x0000000e9d9d7224 */ /* 0x000fe200078e0212 */
[----:B------:R-:W-:Y:S06]  /*0a20*/  @!P0 BRA `(.L_x_9) ;  /* 0x000000bc00008947 */ /* 0x000fec0003800000 */
[----:B------:R-:W-:-:S13]  /*0a30*/  ISETP.NE.AND P0, PT, R8, 0x1, PT ;  /* 0x000000010800780c */ /* 0x000fda0003f05270 */
[----:B------:R-:W-:Y:S05]  /*0a40*/  @P0 EXIT ;  /* 0x000000000000094d */ /* 0x000fea0003800000 */
[----:B------:R-:W-:Y:S01]  /*0a50*/  ISETP.GE.AND P0, PT, R11, 0x1, PT ;  /* 0x000000010b00780c */ /* 0x000fe20003f06270 */
[----:B------:R-:W-:Y:S01]  /*0a60*/  UMOV UR4, URZ ;  /* 0x0000003f00047c82 */ /* 0x000fe20008000000 */
[----:B------:R-:W-:Y:S02]  /*0a70*/  CS2R R54, SRZ ;  /* 0x0000000000367805 */ /* 0x000fe4000001ff00 */
[----:B------:R-:W-:Y:S02]  /*0a80*/  CS2R R120, SRZ ;  /* 0x0000000000787805 */ /* 0x000fe4000001ff00 */
[----:B------:R-:W-:Y:S02]  /*0a90*/  CS2R R122, SRZ ;  /* 0x00000000007a7805 */ /* 0x000fe4000001ff00 */
[----:B------:R-:W-:Y:S02]  /*0aa0*/  CS2R R124, SRZ ;  /* 0x00000000007c7805 */ /* 0x000fe4000001ff00 */
[----:B------:R-:W-:-:S02]  /*0ab0*/  CS2R R126, SRZ ;  /* 0x00000000007e7805 */ /* 0x000fc4000001ff00 */
[----:B------:R-:W-:Y:S02]  /*0ac0*/  CS2R R128, SRZ ;  /* 0x0000000000807805 */ /* 0x000fe4000001ff00 */
        /* <DEDUP_REMOVED lines=57> */
[----:B------:R-:W-:Y:S01]  /*0e60*/  CS2R R52, SRZ ;  /* 0x0000000000347805 */ /* 0x000fe2000001ff00 */
[----:B------:R-:W-:Y:S06]  /*0e70*/  @!P0 BRA `(.L_x_10) ;  /* 0x0000000400608947 */ /* 0x000fec0003800000 */
[----:B------:R-:W-:-:S04]  /*0e80*/  LOP3.LUT R7, R3, 0x1, RZ, 0xfc, !PT ;  /* 0x0000000103077812 */ /* 0x000fc800078efcff */
[----:B------:R-:W-:-:S13]  /*0e90*/  ISETP.NE.AND P0, PT, R7, 0x3, PT ;  /* 0x000000030700780c */ /* 0x000fda0003f05270 */
[----:B------:R-:W-:Y:S05]  /*0ea0*/  @!P0 BRA `(.L_x_11) ;  /* 0x0000000000048947 */ /* 0x000fea0003800000 */
[----:B------:R-:W-:Y:S01]  /*0eb0*/  BPT.TRAP 0x1 ;  /* 0x000000040000795c */ /* 0x000fe20000300000 */
.L_x_11:
[----:B------:R-:W1:Y:S01]  /*0ec0*/  S2UR UR5, SR_CgaCtaId ;  /* 0x00000000000579c3 */ /* 0x000e620000008800 */
[----:B------:R-:W-:Y:S01]  /*0ed0*/  SHF.L.U32 R7, RZ, 0x1f, RZ ;  /* 0x0000001fff077819 */ /* 0x000fe200000006ff */
[----:B------:R-:W-:Y:S02]  /*0ee0*/  UMOV UR4, 0x400 ;  /* 0x0000040000047882 */ /* 0x000fe40000000000 */
[----:B-1----:R-:W-:-:S12]  /*0ef0*/  ULEA UR4, UR5, UR4, 0x18 ;  /* 0x0000000405047291 */ /* 0x002fd8000f8ec03f */
.L_x_12:
[----:B-1----:R-:W-:-:S04]  /*0f00*/  IMAD.U32 R8, RZ, RZ, UR4 ;  /* 0x00000004ff087e24 */ /* 0x002fc8000f8e00ff */
[----:B------:R1:W2:Y:S03]  /*0f10*/  SYNCS.PHASECHK.TRANS64.TRYWAIT P0, [R8+URZ+0x32000], R7 ;  /* 0x03200007080075a7 */ /* 0x0002a6000800017f */
[----:B--2---:R-:W-:Y:S05]  /*0f20*/  @!P0 NANOSLEEP.SYNCS 0x989680 ;  /* 0x009896800000895d */ /* 0x004fea0003900000 */
[----:B------:R-:W2:Y:S02]  /*0f30*/  @!P0 SYNCS.PHASECHK.TRANS64 P0, [R8+URZ+0x32000], R7 ;  /* 0x03200007080085a7 */ /* 0x000ea4000800007f */
[----:B--2---:R-:W-:Y:S05]  /*0f40*/  @!P0 BRA `(.L_x_12) ;  /* 0xfffffffc00ec8947 */ /* 0x004fea000383ffff */
[----:B------:R-:W-:Y:S01]  /*0f50*/  UIADD3 UR5, UR4, 0x28000, URZ ;  /* 0x0002800004057890 */ /* 0x000fe2000fffe03f */
[----:B------:R-:W-:Y:S01]  /*0f60*/  WARPGROUP.ARRIVE ;  /* 0x00000000000079c5 */ /* 0x000fe20000000000 */
[----:B------:R-:W-:Y:S02]  /*0f70*/  USHF.R.U32.HI UR4, URZ, 0x4, UR4 ;  /* 0x000000043f047899 */ /* 0x000fe40008011604 */
[----:B------:R-:W-:Y:S02]  /*0f80*/  USHF.R.U32.HI UR5, URZ, 0x4, UR5 ;  /* 0x000000043f057899 */ /* 0x000fe40008011605 */
[----:B------:R-:W-:Y:S02]  /*0f90*/  ULOP3.LUT UR4, UR4, 0x3fff, URZ, 0xc0, !UPT ;  /* 0x00003fff04047892 */ /* 0x000fe4000f8ec03f */
[----:B------:R-:W-:Y:S02]  /*0fa0*/  ULOP3.LUT UR6, UR5, 0x3fff, URZ, 0xc0, !UPT ;  /* 0x00003fff05067892 */ /* 0x000fe4000f8ec03f */
[----:B------:R-:W-:-:S02]  /*0fb0*/  UIADD3 UR5, UR4, 0x200, URZ ;  /* 0x0000020004057890 */ /* 0x000fc4000fffe03f */
[----:B------:R-:W-:Y:S02]  /*0fc0*/  UIADD3 UR7, UR4, 0x400, URZ ;  /* 0x0000040004077890 */ /* 0x000fe4000fffe03f */
[----:B------:R-:W-:Y:S01]  /*0fd0*/  UMOV UR8, UR4 ;  /* 0x0000000400087c82 */ /* 0x000fe20008000000 */
[----:B------:R-:W-:Y:S01]  /*0fe0*/  UMOV UR9, 0x40000040 ;  /* 0x4000004000097882 */ /* 0x000fe20000000000 */
[----:B------:R-:W-:Y:S01]  /*0ff0*/  UMOV UR10, UR6 ;  /* 0x00000006000a7c82 */ /* 0x000fe20008000000 */
[----:B------:R-:W-:Y:S01]  /*1000*/  UMOV UR11, 0x40000040 ;  /* 0x40000040000b7882 */ /* 0x000fe20000000000 */
[----:B------:R-:W-:Y:S01]  /*1010*/  UIADD3 UR12, UR4, 0x600, URZ ;  /* 0x00000600040c7890 */ /* 0x000fe2000fffe03f */
[----:B------:R-:W-:Y:S01]  /*1020*/  HGMMA.64x64x16.F32.BF16 R120, gdesc[UR8].tnspA.tnspB, RZ, !UPT ;  /* 0x60e00000087879f0 */ /* 0x000fe2000c7018ff */
        /* <DEDUP_REMOVED lines=12> */
[----:B------:R-:W-:-:S02]  /*10f0*/  UIADD3 UR8, UR4, 0x80, URZ ;  /* 0x0000008004087890 */ /* 0x000fc4000fffe03f */
[----:B------:R-:W-:Y:S01]  /*1100*/  UIADD3 UR10, UR6, 0x80, URZ ;  /* 0x00000080060a7890 */ /* 0x000fe2000fffe03f */
[----:B------:R-:W-:Y:S01]  /*1110*/  UMOV UR9, 0x40000040 ;  /* 0x4000004000097882 */ /* 0x000fe20000000000 */
[----:B------:R-:W-:-:S07]  /*1120*/  UMOV UR11, 0x40000040 ;  /* 0x40000040000b7882 */ /* 0x000fce0000000000 */
[----:B------:R-:W-:Y:S01]  /*1130*/  HGMMA.64x64x16.F32.BF16 R120, gdesc[UR8].tnspA.tnspB, R120 ;  /* 0x60e00000087879f0 */ /* 0x000fe20008701878 */
[----:B------:R-:W-:Y:S01]  /*1140*/  UMOV UR8, UR5 ;  /* 0x0000000500087c82 */ /* 0x000fe20008000000 */
[----:B------:R-:W-:Y:S01]  /*1150*/  UMOV UR9, 0x40000040 ;  /* 0x4000004000097882 */ /* 0x000fe20000000000 */
[----:B------:R-:W-:Y:S01]  /*1160*/  UIADD3 UR5, UR4, 0x300, URZ ;  /* 0x0000030004057890 */ /* 0x000fe2000fffe03f */
        /* <DEDUP_REMOVED lines=19> */
[----:B------:R-:W-:Y:S02]  /*12a0*/  UMOV UR9, 0x40000040 ;  /* 0x4000004000097882 */ /* 0x000fe40000000000 */
[----:B------:R-:W-:Y:S01]  /*12b0*/  HGMMA.64x64x16.F32.BF16 R56, gdesc[UR8].tnspA.tnspB, R56 ;  /* 0x60e00000083879f0 */ /* 0x000fe20008701838 */
[----:B------:R-:W-:Y:S01]  /*12c0*/  UMOV UR8, UR12 ;  /* 0x0000000c00087c82 */ /* 0x000fe20008000000 */
[----:B------:R-:W-:-:S02]  /*12d0*/  UMOV UR9, 0x40000040 ;  /* 0x4000004000097882 */ /* 0x000fc40000000000 */
[----:B------:R-:W-:Y:S01]  /*12e0*/  HGMMA.64x64x16.F32.BF16 R24, gdesc[UR8].tnspA.tnspB, R24 ;  /* 0x60e00000081879f0 */ /* 0x000fe20008701818 */
[----:B------:R-:W-:Y:S02]  /*12f0*/  UIADD3 UR8, UR4, 0x180, URZ ;  /* 0x0000018004087890 */ /* 0x000fe4000fffe03f */
[----:B------:R-:W-:Y:S02]  /*1300*/  UIADD3 UR10, UR6, 0x180, URZ ;  /* 0x00000180060a7890 */ /* 0x000fe4000fffe03f */
[----:B------:R-:W-:Y:S01]  /*1310*/  UIADD3 UR6, UR4, 0x580, URZ ;  /* 0x0000058004067890 */ /* 0x000fe2000fffe03f */
[----:B------:R-:W-:Y:S01]  /*1320*/  UMOV UR9, 0x40000040 ;  /* 0x4000004000097882 */ /* 0x000fe20000000000 */
[----:B------:R-:W-:Y:S01]  /*1330*/  UMOV UR11, 0x40000040 ;  /* 0x40000040000b7882 */ /* 0x000fe20000000000 */
[----:B------:R-:W-:-:S04]  /*1340*/  UIADD3 UR4, UR4, 0x780, URZ ;  /* 0x0000078004047890 */ /* 0x000fc8000fffe03f */
[----:B------:R-:W-:Y:S01]  /*1350*/  HGMMA.64x64x16.F32.BF16 R120, gdesc[UR8].tnspA.tnspB, R120 ;  /* 0x60e00000087879f0 */ /* 0x000fe20008701878 */
[----:B------:R-:W-:Y:S01]  /*1360*/  UMOV UR8, UR5 ;  /* 0x0000000500087c82 */ /* 0x000fe20008000000 */
[----:B------:R-:W-:Y:S02]  /*1370*/  UMOV UR9, 0x40000040 ;  /* 0x4000004000097882 */ /* 0x000fe40000000000 */
[----:B------:R-:W-:Y:S01]  /*1380*/  HGMMA.64x64x16.F32.BF16 R88, gdesc[UR8].tnspA.tnspB, R88 ;  /* 0x60e00000085879f0 */ /* 0x000fe20008701858 */
[----:B------:R-:W-:Y:S01]  /*1390*/  UMOV UR8, UR6 ;  /* 0x0000000600087c82 */ /* 0x000fe20008000000 */
[----:B------:R-:W-:Y:S02]  /*13a0*/  UMOV UR9, 0x40000040 ;  /* 0x4000004000097882 */ /* 0x000fe40000000000 */
[----:B------:R-:W-:Y:S01]  /*13b0*/  HGMMA.64x64x16.F32.BF16 R56, gdesc[UR8].tnspA.tnspB, R56 ;  /* 0x60e00000083879f0 */ /* 0x000fe20008701838 */
[----:B------:R-:W-:Y:S01]  /*13c0*/  UMOV UR8, UR4 ;  /* 0x0000000400087c82 */ /* 0x000fe20008000000 */
[----:B------:R-:W-:Y:S01]  /*13d0*/  UMOV UR9, 0x40000040 ;  /* 0x4000004000097882 */ /* 0x000fe20000000000 */
[----:B------:R-:W-:Y:S01]  /*13e0*/  UMOV UR4, 0x1 ;  /* 0x0000000100047882 */ /* 0x000fe20000000000 */
[----:B------:R-:W-:Y:S04]  /*13f0*/  HGMMA.64x64x16.F32.BF16 R24, gdesc[UR8].tnspA.tnspB, R24, gsb0 ;  /* 0x60e00000081879f0 */ /* 0x000fe80008001818 */
.L_x_10:
[----:B-1----:R-:W-:-:S05]  /*1400*/  VIMNMX R8, R5, 0x1, PT ;  /* 0x0000000105087848 */ /* 0x002fca0003fe0100 */
[----:B------:R-:W-:-:S05]  /*1410*/  IMAD.IADD R5, R5, 0x1, -R8 ;  /* 0x0000000105057824 */ /* 0x000fca00078e0a08 */
[----:B------:R-:W-:-:S13]  /*1420*/  ISETP.GE.AND P0, PT, R5, 0x1, PT ;  /* 0x000000010500780c */ /* 0x000fda0003f06270 */
[----:B------:R-:W-:Y:S05]  /*1430*/  @!P0 BRA `(.L_x_13) ;  /* 0x0000000400d08947 */ /* 0x000fea0003800000 */
[----:B------:R-:W1:Y:S01]  /*1440*/  S2UR UR5, SR_CgaCtaId ;  /* 0x00000000000579c3 */ /* 0x000e620000008800 */
[----:B------:R-:W-:Y:S01]  /*1450*/  UMOV UR6, 0x400 ;  /* 0x0000040000067882 */ /* 0x000fe20000000000 */
[----:B------:R-:W-:Y:S01]  /*1460*/  LOP3.LUT R11, R3, 0x1, RZ, 0xfc, !PT ;  /* 0x00000001030b7812 */ /* 0x000fe200078efcff */
[----:B------:R-:W-:Y:S01]  /*1470*/  IMAD.MOV.U32 R10, RZ, RZ, RZ ;  /* 0x000000ffff0a7224 */ /* 0x000fe200078e00ff */
[----:B------:R-:W-:Y:S01]  /*1480*/  UISETP.NE.U32.AND UP0, UPT, UR4, URZ, UPT ;  /* 0x0000003f0400728c */ /* 0x000fe2000bf05070 */
[----:B------:R-:W-:Y:S01]  /*1490*/  IMAD.MOV.U32 R7, RZ, RZ, R5 ;  /* 0x000000ffff077224 */ /* 0x000fe200078e0005 */
[----:B-1----:R-:W-:-:S04]  /*14a0*/  ULEA UR6, UR5, UR6, 0x18 ;  /* 0x0000000605067291 */ /* 0x002fc8000f8ec03f */
[----:B------:R-:W-:Y:S02]  /*14b0*/  UIADD3 UR5, UR6, 0x28000, URZ ;  /* 0x0002800006057890 */ /* 0x000fe4000fffe03f */
[----:B------:R-:W-:Y:S02]  /*14c0*/  USHF.R.U32.HI UR7, URZ, 0x4, UR6 ;  /* 0x000000043f077899 */ /* 0x000fe40008011606 */
[----:B------:R-:W-:Y:S02]  /*14d0*/  USHF.R.U32.HI UR5, URZ, 0x4, UR5 ;  /* 0x000000043f057899 */ /* 0x000fe40008011605 */
[----:B------:R-:W-:Y:S02]  /*14e0*/  ULOP3.LUT UR7, UR7, 0x3fff, URZ, 0xc0, !UPT ;  /* 0x00003fff07077892 */ /* 0x000fe4000f8ec03f */
[----:B------:R-:W-:-:S03]  /*14f0*/  ULOP3.LUT UR8, UR5, 0x3fff, URZ, 0xc0, !UPT ;  /* 0x00003fff05087892 */ /* 0x000fc6000f8ec03f */
[----:B------:R-:W-:-:S09]  /*1500*/  UMOV UR5, URZ ;  /* 0x0000003f00057c82 */ /* 0x000fd20008000000 */
.L_x_18:
[----:B------:R-:W-:-:S13]  /*1510*/  ISETP.NE.AND P1, PT, R11, 0x3, PT ;  /* 0x000000030b00780c */ /* 0x000fda0003f25270 */
[----:B-1----:R-:W-:Y:S05]  /*1520*/  @!P1 BRA `(.L_x_14) ;  /* 0x0000000000049947 */ /* 0x002fea0003800000 */
[----:B------:R-:W-:Y:S01]  /*1530*/  BPT.TRAP 0x1 ;  /* 0x000000040000795c */ /* 0x000fe20000300000 */
.L_x_14:
[----:B------:R-:W-:Y:S01]  /*1540*/  SHF.L.U32 R8, R10, 0x1f, RZ ;  /* 0x0000001f0a087819 */ /* 0x000fe200000006ff */
[----:B------:R-:W-:-:S12]  /*1550*/  ULEA UR9, UR4, UR6, 0x3 ;  /* 0x0000000604097291 */ /* 0x000fd8000f8e183f */
.L_x_15:
[----:B-1----:R-:W-:-:S04]  /*1560*/  IMAD.U32 R9, RZ, RZ, UR9 ;  /* 0x00000009ff097e24 */ /* 0x002fc8000f8e00ff */
[----:B------:R1:W2:Y:S03]  /*1570*/  SYNCS.PHASECHK.TRANS64.TRYWAIT P0, [R9+URZ+0x32000], R8 ;  /* 0x03200008090075a7 */ /* 0x0002a6000800017f */
[----:B--2---:R-:W-:Y:S05]  /*1580*/  @!P0 NANOSLEEP.SYNCS 0x989680 ;  /* 0x009896800000895d */ /* 0x004fea0003900000 */
[----:B------:R-:W2:Y:S02]  /*1590*/  @!P0 SYNCS.PHASECHK.TRANS64 P0, [R9+URZ+0x32000], R8 ;  /* 0x03200008090085a7 */ /* 0x000ea4000800007f */
[----:B--2---:R-:W-:Y:S05]  /*15a0*/  @!P0 BRA `(.L_x_15) ;  /* 0xfffffffc00ec8947 */ /* 0x004fea000383ffff */
[----:B------:R-:W-:Y:S01]  /*15b0*/  ULEA UR10, UR4, UR7, 0xb ;  /* 0x00000007040a7291 */ /* 0x000fe2000f8e583f */
[----:B------:R-:W-:Y:S01]  /*15c0*/  WARPGROUP.ARRIVE ;  /* 0x00000000000079c5 */ /* 0x000fe20000000000 */
[----:B------:R-:W-:Y:S02]  /*15d0*/  ULEA UR12, UR4, UR8, 0x9 ;  /* 0x00000008040c7291 */ /* 0x000fe4000f8e483f */
[----:B------:R-:W-:Y:S02]  /*15e0*/  UIADD3 UR9, UR10, 0x200, URZ ;  /* 0x000002000a097890 */ /* 0x000fe4000fffe03f */
[----:B------:R-:W-:Y:S02]  /*15f0*/  UIADD3 UR11, UR10, 0x400, URZ ;  /* 0x000004000a0b7890 */ /* 0x000fe4000fffe03f */
[----:B------:R-:W-:Y:S01]  /*1600*/  UMOV UR16, UR10 ;  /* 0x0000000a00107c82 */ /* 0x000fe20008000000 */
[----:B------:R-:W-:Y:S01]  /*1610*/  UMOV UR17, 0x40000040 ;  /* 0x4000004000117882 */ /* 0x000fe20000000000 */
[----:B------:R-:W-:Y:S01]  /*1620*/  UMOV UR18, UR12 ;  /* 0x0000000c00127c82 */ /* 0x000fe20008000000 */
[----:B------:R-:W-:Y:S01]  /*1630*/  UMOV UR19, 0x40000040 ;  /* 0x4000004000137882 */ /* 0x000fe20000000000 */
[----:B------:R-:W-:Y:S01]  /*1640*/  UIADD3 UR13, UR10, 0x600, URZ ;  /* 0x000006000a0d7890 */ /* 0x000fe2000fffe03f */
[----:B------:R-:W-:Y:S01]  /*1650*/  HGMMA.64x64x16.F32.BF16 R120, gdesc[UR16].tnspA.tnspB, R120, UP0 ;  /* 0x60e00000107879f0 */ /* 0x000fe2000bf01878 */
        /* <DEDUP_REMOVED lines=43> */
[----:B------:R-:W-:-:S02]  /*1910*/  UMOV UR17, 0x40000040 ;  /* 0x4000004000117882 */ /* 0x000fc40000000000 */
[----:B------:R-:W-:Y:S01]  /*1920*/  HGMMA.64x64x16.F32.BF16 R24, gdesc[UR16].tnspA.tnspB, R24 ;  /* 0x60e00000101879f0 */ /* 0x000fe20008701818 */
[----:B------:R-:W-:Y:S02]  /*1930*/  UIADD3 UR16, UR10, 0x180, URZ ;  /* 0x000001800a107890 */ /* 0x000fe4000fffe03f */
[----:B------:R-:W-:Y:S01]  /*1940*/  UIADD3 UR18, UR12, 0x180, URZ ;  /* 0x000001800c127890 */ /* 0x000fe2000fffe03f */
[----:B------:R-:W-:Y:S01]  /*1950*/  UMOV UR17, 0x40000040 ;  /* 0x4000004000117882 */ /* 0x000fe20000000000 */
[----:B------:R-:W-:Y:S01]  /*1960*/  UMOV UR19, 0x40000040 ;  /* 0x4000004000137882 */ /* 0x000fe20000000000 */
[----:B------:R-:W-:-:S06]  /*1970*/  UIADD3 UR10, UR10, 0x780, URZ ;  /* 0x000007800a0a7890 */ /* 0x000fcc000fffe03f */
        /* <DEDUP_REMOVED lines=8> */
[----:B------:R-:W-:-:S02]  /*1a00*/  UMOV UR17, 0x40000040 ;  /* 0x4000004000117882 */ /* 0x000fc40000000000 */
[----:B------:R-:W-:Y:S03]  /*1a10*/  HGMMA.64x64x16.F32.BF16 R24, gdesc[UR16].tnspA.tnspB, R24, gsb0 ;  /* 0x60e00000101879f0 */ /* 0x000fe60008001818 */
[----:B------:R-:W-:Y:S02]  /*1a20*/  WARPGROUP.DEPBAR.LE gsb0, 0x1 ;  /* 0x00008000000079c5 */ /* 0x000fe40000010100 */
[----:B------:R-:W-:Y:S05]  /*1a30*/  @!P1 BRA `(.L_x_16) ;  /* 0x0000000000049947 */ /* 0x000fea0003800000 */
[----:B------:R-:W-:Y:S01]  /*1a40*/  BPT.TRAP 0x1 ;  /* 0x000000040000795c */ /* 0x000fe20000300000 */
.L_x_16:
[----:B------:R-:W-:Y:S01]  /*1a50*/  ULEA UR9, UR5, UR6, 0x3 ;  /* 0x0000000605097291 */ /* 0x000fe2000f8e183f */
[----:B------:R-:W-:-:S03]  /*1a60*/  ISETP.GT.U32.AND P0, PT, R3, 0x1, PT ;  /* 0x000000010300780c */ /* 0x000fc60003f04070 */
[----:B------:R-:W-:-:S04]  /*1a70*/  UIADD3 UR9, UR9, 0x32028, URZ ;  /* 0x0003202809097890 */ /* 0x000fc8000fffe03f */
[----:B------:R-:W-:-:S09]  /*1a80*/  UPRMT UR9, URZ, 0x654, UR9 ;  /* 0x000006543f097896 */ /* 0x000fd20008000009 */
[----:B------:R-:W-:Y:S01]  /*1a90*/  SYNCS.ARRIVE.TRANS64.RED.A1T0 RZ, [UR9], RZ ;  /* 0x000000ffffff79a7 */ /* 0x000fe20008100409 */
[----:B------:R-:W-:Y:S05]  /*1aa0*/  @P0 BRA `(.L_x_17) ;  /* 0x0000000000040947 */ /* 0x000fea0003800000 */
[----:B------:R-:W-:Y:S01]  /*1ab0*/  BPT.TRAP 0x1 ;  /* 0x000000040000795c */ /* 0x000fe20000300000 */
.L_x_17:
[----:B------:R-:W-:Y:S01]  /*1ac0*/  UIADD3 UR4, UR4, 0x1, URZ ;  /* 0x0000000104047890 */ /* 0x000fe2000fffe03f */
[C---:B------:R-:W-:Y:S01]  /*1ad0*/  ISETP.GT.AND P0, PT, R7.reuse, 0x1, PT ;  /* 0x000000010700780c */ /* 0x040fe20003f04270 */
[----:B------:R-:W-:Y:S01]  /*1ae0*/  UIADD3 UR5, UR5, 0x1, URZ ;  /* 0x0000000105057890 */ /* 0x000fe2000fffe03f */
[----:B------:R-:W-:Y:S01]  /*1af0*/  VIADD R7, R7, 0xffffffff ;  /* 0xffffffff07077836 */ /* 0x000fe20000000000 */
[----:B------:R-:W-:Y:S02]  /*1b00*/  UISETP.NE.AND UP0, UPT, UR4, 0x5, UPT ;  /* 0x000000050400788c */ /* 0x000fe4000bf05270 */
[----:B------:R-:W-:Y:S02]  /*1b10*/  UISETP.NE.AND UP1, UPT, UR5, 0x5, UPT ;  /* 0x000000050500788c */ /* 0x000fe4000bf25270 */
[----:B------:R-:W-:Y:S02]  /*1b20*/  USEL UR9, URZ, 0x1, UP0 ;  /* 0x000000013f097887 */ /* 0x000fe40008000000 */
[----:B------:R-:W-:-:S02]  /*1b30*/  USEL UR4, UR4, URZ, UP0 ;  /* 0x0000003f04047287 */ /* 0x000fc40008000000 */
[----:B------:R-:W-:Y:S02]  /*1b40*/  USEL UR5, UR5, URZ, UP1 ;  /* 0x0000003f05057287 */ /* 0x000fe40008800000 */
[----:B------:R-:W-:Y:S01]  /*1b50*/  UPLOP3.LUT UP0, UPT, UPT, UPT, UPT, 0x80, 0x0 ;  /* 0x000000000000789c */ /* 0x000fe20003f0f070 */
[----:B------:R-:W-:Y:S01]  /*1b60*/  LOP3.LUT R10, R10, UR9, RZ, 0x3c, !PT ;  /* 0x000000090a0a7c12 */ /* 0x000fe2000f8e3cff */
[----:B------:R-:W-:Y:S09]  /*1b70*/  @P0 BRA `(.L_x_18) ;  /* 0xfffffff800640947 */ /* 0x000ff2000383ffff */
.L_x_13:
[----:B------:R-:W2:Y:S01]  /*1b80*/  LDC R7, c[0x0][0x290] ;  /* 0x0000a400ff077b82 */ /* 0x000ea20000000800 */
[----:B------:R-:W-:Y:S02]  /*1b90*/  WARPGROUP.DEPBAR.LE gsb0, 0x0 ;  /* 0x00008000000079c5 */ /* 0x000fe40000010000 */
[----:B--2---:R-:W-:-:S13]  /*1ba0*/  ISETP.GE.AND P0, PT, R7, 0x1, PT ;  /* 0x000000010700780c */ /* 0x004fda0003f06270 */
[----:B------:R-:W-:Y:S05]  /*1bb0*/  @!P0 BRA `(.L_x_19) ;  /* 0x0000000000448947 */ /* 0x000fea0003800000 */
[----:B------:R-:W-:-:S04]  /*1bc0*/  LOP3.LUT R7, R3, 0x1, RZ, 0xfc, !PT ;  /* 0x0000000103077812 */ /* 0x000fc800078efcff */
[----:B------:R-:W-:-:S13]  /*1bd0*/  ISETP.NE.AND P0, PT, R7, 0x3, PT ;  /* 0x000000030700780c */ /* 0x000fda0003f05270 */
[----:B------:R-:W-:Y:S05]  /*1be0*/  @!P0 BRA `(.L_x_20) ;  /* 0x0000000000048947 */ /* 0x000fea0003800000 */
[----:B------:R-:W-:Y:S01]  /*1bf0*/  BPT.TRAP 0x1 ;  /* 0x000000040000795c */ /* 0x000fe20000300000 */
.L_x_20:
[----:B------:R-:W2:Y:S01]  /*1c00*/  S2R R10, SR_CgaCtaId ;  /* 0x00000000000a7919 */ /* 0x000ea20000008800 */
[----:B-1----:R-:W-:Y:S01]  /*1c10*/  IMAD.WIDE.U32 R8, R5, -0x33333333, RZ ;  /* 0xcccccccd05087825 */ /* 0x002fe200078e00ff */
[----:B------:R-:W-:Y:S02]  /*1c20*/  MOV R7, 0x400 ;  /* 0x0000040000077802 */ /* 0x000fe40000000f00 */
[----:B------:R-:W-:Y:S02]  /*1c30*/  ISETP.GT.U32.AND P0, PT, R3, 0x1, PT ;  /* 0x000000010300780c */ /* 0x000fe40003f04070 */
[----:B------:R-:W-:-:S05]  /*1c40*/  SHF.R.U32.HI R8, RZ, 0x2, R9 ;  /* 0x00000002ff087819 */ /* 0x000fca0000011609 */
[----:B------:R-:W-:Y:S01]  /*1c50*/  IMAD R5, R8, -0x5, R5 ;  /* 0xfffffffb08057824 */ /* 0x000fe200078e0205 */
[----:B--2---:R-:W-:-:S05]  /*1c60*/  LEA R10, R10, R7, 0x18 ;  /* 0x000000070a0a7211 */ /* 0x004fca00078ec0ff */
[----:B------:R-:W-:-:S04]  /*1c70*/  IMAD R5, R5, 0x8, R10 ;  /* 0x0000000805057824 */ /* 0x000fc800078e020a */
[----:B------:R-:W-:-:S05]  /*1c80*/  VIADD R5, R5, 0x32028 ;  /* 0x0003202805057836 */ /* 0x000fca0000000000 */
[----:B------:R-:W-:-:S04]  /*1c90*/  PRMT R5, RZ, 0x654, R5 ;  /* 0x00000654ff057816 */ /* 0x000fc80000000005 */
[----:B------:R2:W-:Y:S01]  /*1ca0*/  SYNCS.ARRIVE.TRANS64.RED.A1T0 RZ, [R5+URZ], RZ ;  /* 0x000000ff05ff79a7 */ /* 0x0005e2000810043f */
[----:B------:R-:W-:Y:S05]  /*1cb0*/  @P0 BRA `(.L_x_19) ;  /* 0x0000000000040947 */ /* 0x000fea0003800000 */
[----:B------:R-:W-:Y:S01]  /*1cc0*/  BPT.TRAP 0x1 ;  /* 0x000000040000795c */ /* 0x000fe20000300000 */
.L_x_19:
[----:B-1----:R-:W1:Y:S01]  /*1cd0*/  S2R R8, SR_TID.X ;  /* 0x0000000000087919 */ /* 0x002e620000002100 */
[----:B------:R-:W4:Y:S01]  /*1ce0*/  LDC.64 R10, c[0x0][0x280] ;  /* 0x0000a000ff0a7b82 */ /* 0x000f220000000a00 */
[----:B------:R-:W-:Y:S01]  /*1cf0*/  IMAD.SHL.U32 R6, R6, 0x40, RZ ;  /* 0x0000004006067824 */ /* 0x000fe200078e00ff */
[----:B------:R-:W-:Y:S01]  /*1d00*/  ULDC.64 UR4, c[0x0][0x5e0] ;  /* 0x0001780000047ab9 */ /* 0x000fe20000000a00 */
[----:B------:R-:W0:Y:S01]  /*1d10*/  S2R R13, SR_CTAID.X ;  /* 0x00000000000d7919 */ /* 0x000e220000002500 */
[----:B------:R-:W-:-:S04]  /*1d20*/  SHF.R.S32.HI R17, RZ, 0x1f, R4 ;  /* 0x0000001fff117819 */ /* 0x000fc80000011404 */
[----:B------:R-:W3:Y:S01]  /*1d30*/  LDC.64 R14, c[0x0][0x5d0] ;  /* 0x00017400ff0e7b82 */ /* 0x000ee20000000a00 */
[----:B----4-:R-:W-:Y:S02]  /*1d40*/  ISETP.GE.AND P0, PT, R6, R11, PT ;  /* 0x0000000b0600720c */ /* 0x010fe40003f06270 */
[----:B-1----:R-:W-:-:S04]  /*1d50*/  SHF.R.S32.HI R3, RZ, 0x1f, R8 ;  /* 0x0000001fff037819 */ /* 0x002fc80000011408 */
[----:B------:R-:W-:-:S04]  /*1d60*/  LEA.HI R3, R3, R8, RZ, 0x7 ;  /* 0x0000000803037211 */ /* 0x000fc800078f38ff */
[----:B------:R-:W-:-:S05]  /*1d70*/  LOP3.LUT R3, R3, 0xffffff80, RZ, 0xc0, !PT ;  /* 0xffffff8003037812 */ /* 0x000fca00078ec0ff */
[----:B------:R-:W-:-:S05]  /*1d80*/  IMAD.IADD R3, R8, 0x1, -R3 ;  /* 0x0000000108037824 */ /* 0x000fca00078e0a03 */
[----:B------:R-:W-:-:S04]  /*1d90*/  SHF.R.S32.HI R12, RZ, 0x1f, R3 ;  /* 0x0000001fff0c7819 */ /* 0x000fc80000011403 */
[----:B--2---:R-:W-:-:S04]  /*1da0*/  LEA.HI R5, R12, R3, RZ, 0x2 ;  /* 0x000000030c057211 */ /* 0x004fc800078f10ff */
[--C-:B------:R-:W-:Y:S02]  /*1db0*/  SHF.R.S32.HI R8, RZ, 0x2, R5.reuse ;  /* 0x00000002ff087819 */ /* 0x100fe40000011405 */
[----:B------:R-:W-:-:S04]  /*1dc0*/  SHF.R.S32.HI R7, RZ, 0x1f, R5 ;  /* 0x0000001fff077819 */ /* 0x000fc80000011405 */
[----:B------:R-:W-:-:S04]  /*1dd0*/  LEA.HI R7, R7, R8, RZ, 0x3 ;  /* 0x0000000807077211 */ /* 0x000fc800078f18ff */
[----:B------:R-:W-:-:S05]  /*1de0*/  LOP3.LUT R7, R7, 0xfffffff8, RZ, 0xc0, !PT ;  /* 0xfffffff807077812 */ /* 0x000fca00078ec0ff */
[----:B------:R-:W-:Y:S01]  /*1df0*/  IMAD.IADD R8, R8, 0x1, -R7 ;  /* 0x0000000108087824 */ /* 0x000fe200078e0a07 */
[----:B------:R-:W-:Y:S02]  /*1e00*/  LEA.HI R7, R12, R3, RZ, 0x5 ;  /* 0x000000030c077211 */ /* 0x000fe400078f28ff */
[----:B------:R-:W-:Y:S01]  /*1e10*/  LOP3.LUT R12, R5, 0xfffffffc, RZ, 0xc0, !PT ;  /* 0xfffffffc050c7812 */ /* 0x000fe200078ec0ff */
[----:B0-----:R-:W-:Y:S01]  /*1e20*/  IMAD.SHL.U32 R5, R13, 0x100, RZ ;  /* 0x000001000d057824 */ /* 0x001fe200078e00ff */
[----:B------:R-:W-:Y:S02]  /*1e30*/  SHF.R.S32.HI R9, RZ, 0x1f, R8 ;  /* 0x0000001fff097819 */ /* 0x000fe40000011408 */
[----:B------:R-:W-:Y:S01]  /*1e40*/  SHF.R.S32.HI R7, RZ, 0x5, R7 ;  /* 0x00000005ff077819 */ /* 0x000fe20000011407 */
[----:B------:R-:W-:Y:S01]  /*1e50*/  IMAD.IADD R16, R3, 0x1, -R12 ;  /* 0x0000000103107824 */ /* 0x000fe200078e0a0c */
[----:B------:R-:W-:Y:S02]  /*1e60*/  ISETP.GE.OR P0, PT, R5, R10, P0 ;  /* 0x0000000a0500720c */ /* 0x000fe40000706670 */
[----:B------:R-:W-:Y:S01]  /*1e70*/  SHF.R.S32.HI R3, RZ, 0x1f, R6 ;  /* 0x0000001fff037819 */ /* 0x000fe20000011406 */
[----:B------:R-:W-:-:S04]  /*1e80*/  IMAD.WIDE R164, R7, 0x10, R8 ;  /* 0x0000001007a47825 */ /* 0x000fc800078e0208 */
[----:B------:R-:W-:Y:S02]  /*1e90*/  IMAD.SHL.U32 R12, R16, 0x2, RZ ;  /* 0x00000002100c7824 */ /* 0x000fe400078e00ff */
[----:B------:R-:W-:-:S03]  /*1ea0*/  IMAD.WIDE R164, R13, 0x100, R164 ;  /* 0x000001000da47825 */ /* 0x000fc600078e02a4 */
[--C-:B------:R-:W-:Y:S01]  /*1eb0*/  SHF.R.S32.HI R13, RZ, 0x1f, R12.reuse ;  /* 0x0000001fff0d7819 */ /* 0x100fe2000001140c */
[-C--:B---3--:R-:W-:Y:S02]  /*1ec0*/  IMAD R20, R165, R14.reuse, RZ ;  /* 0x0000000ea5147224 */ /* 0x088fe400078e02ff */
[----:B------:R-:W-:Y:S01]  /*1ed0*/  IMAD.WIDE.U32 R18, R164, R14, R12 ;  /* 0x0000000ea4127225 */ /* 0x000fe200078e000c */
[----:B------:R-:W-:Y:S06]  /*1ee0*/  @P0 EXIT ;  /* 0x000000000000094d */ /* 0x000fec0003800000 */
[----:B------:R-:W-:Y:S01]  /*1ef0*/  ULDC.64 UR6, c[0x0][0x288] ;  /* 0x0000a20000067ab9 */ /* 0x000fe20000000a00 */
[----:B------:R-:W-:Y:S01]  /*1f00*/  IMAD R20, R164, R15, R20 ;  /* 0x0000000fa4147224 */ /* 0x000fe200078e0214 */
[----:B------:R-:W-:Y:S01]  /*1f10*/  ISETP.GE.AND P0, PT, R157, UR6, PT ;  /* 0x000000069d007c0c */ /* 0x000fe2000bf06270 */
[----:B------:R-:W-:Y:S01]  /*1f20*/  IMAD R9, R17, UR4, RZ ;  /* 0x0000000411097c24 */ /* 0x000fe2000f8e02ff */
[----:B------:R-:W-:Y:S01]  /*1f30*/  IADD3 R18, P1, R6, R18, RZ ;  /* 0x0000001206127210 */ /* 0x000fe20007f3e0ff */
[----:B------:R-:W-:Y:S01]  /*1f40*/  IMAD R5, R7, -0x10, -R5 ;  /* 0xfffffff007057824 */ /* 0x000fe200078e0a05 */
[C---:B------:R-:W-:Y:S01]  /*1f50*/  ISETP.GE.OR P0, PT, R4.reuse, UR7, P0 ;  /* 0x0000000704007c0c */ /* 0x040fe20008706670 */
[----:B------:R-:W-:Y:S01]  /*1f60*/  IMAD R9, R4, UR5, R9 ;  /* 0x0000000504097c24 */ /* 0x000fe2000f8e0209 */
[----:B------:R-:W-:Y:S01]  /*1f70*/  IADD3.X R19, R3, R19, R20, P1, !PT ;  /* 0x0000001303137210 */ /* 0x000fe20000ffe414 */
[----:B------:R-:W-:Y:S01]  /*1f80*/  IMAD R7, R16, -0x2, R11 ;  /* 0xfffffffe10077824 */ /* 0x000fe200078e020b */
[----:B------:R-:W-:-:S02]  /*1f90*/  IADD3 R5, R5, R10, -R8 ;  /* 0x0000000a05057210 */ /* 0x000fc40007ffe808 */
[----:B------:R-:W-:Y:S01]  /*1fa0*/  SHF.R.S32.HI R8, RZ, 0x1f, R157 ;  /* 0x0000001fff087819 */ /* 0x000fe2000001149d */
[----:B------:R-:W-:Y:S01]  /*1fb0*/  IMAD.WIDE.U32 R18, R4, UR4, R18 ;  /* 0x0000000404127c25 */ /* 0x000fe2000f8e0012 */
[----:B------:R-:W-:-:S03]  /*1fc0*/  ULDC.64 UR4, c[0x0][0x5d8] ;  /* 0x0001760000047ab9 */ /* 0x000fc60000000a00 */
[----:B------:R-:W-:Y:S02]  /*1fd0*/  IMAD.IADD R11, R19, 0x1, R9 ;  /* 0x00000001130b7824 */ /* 0x000fe400078e0209 */
[----:B------:R-:W-:Y:S05]  /*1fe0*/  @P0 EXIT ;  /* 0x000000000000094d */ /* 0x000fea0003800000 */
[----:B-----5:R-:W-:Y:S01]  /*1ff0*/  FSETP.NEU.AND P1, PT, R2, RZ, PT ;  /* 0x000000ff0200720b */ /* 0x020fe20003f2d000 */
[----:B------:R-:W-:Y:S01]  /*2000*/  IMAD.IADD R7, R7, 0x1, -R6 ;  /* 0x0000000107077824 */ /* 0x000fe200078e0a06 */
[----:B------:R-:W-:Y:S01]  /*2010*/  ULDC.64 UR6, c[0x0][0x5b8] ;  /* 0x00016e0000067ab9 */ /* 0x000fe20000000a00 */
[----:B------:R-:W-:Y:S02]  /*2020*/  IMAD.MOV.U32 R10, RZ, RZ, R18 ;  /* 0x000000ffff0a7224 */ /* 0x000fe400078e0012 */
[C---:B------:R-:W-:Y:S01]  /*2030*/  IMAD R16, R8.reuse, UR4, RZ ;  /* 0x0000000408107c24 */ /* 0x040fe2000f8e02ff */
[----:B------:R-:W-:Y:S01]  /*2040*/  ISETP.GT.AND P4, PT, R7, RZ, PT ;  /* 0x000000ff0700720c */ /* 0x000fe20003f84270 */
[----:B------:R-:W-:Y:S02]  /*2050*/  IMAD R8, R8, UR6, RZ ;  /* 0x0000000608087c24 */ /* 0x000fe4000f8e02ff */
[----:B------:R-:W-:Y:S01]  /*2060*/  IMAD R155, R157, UR5, R16 ;  /* 0x000000059d9b7c24 */ /* 0x000fe2000f8e0210 */
[----:B------:R-:W-:Y:S01]  /*2070*/  ISETP.GT.AND P0, PT, R5, RZ, P4 ;  /* 0x000000ff0500720c */ /* 0x000fe20002704270 */
[----:B------:R-:W-:-:S04]  /*2080*/  IMAD.WIDE.U32 R10, R157, UR4, R10 ;  /* 0x000000049d0a7c25 */ /* 0x000fc8000f8e000a */
[----:B------:R-:W-:Y:S01]  /*2090*/  IMAD R153, R157, UR7, R8 ;  /* 0x000000079d997c24 */ /* 0x000fe2000f8e0208 */
[C---:B------:R-:W-:Y:S01]  /*20a0*/  SHF.L.U64.HI R8, R14.reuse, 0x3, R15 ;  /* 0x000000030e087819 */ /* 0x040fe2000001020f */
[----:B------:R-:W-:Y:S02]  /*20b0*/  IMAD.SHL.U32 R9, R14, 0x8, RZ ;  /* 0x000000080e097824 */ /* 0x000fe400078e00ff */
[----:B------:R-:W-:Y:S01]  /*20c0*/  IMAD.IADD R155, R11, 0x1, R155 ;  /* 0x000000010b9b7824 */ /* 0x000fe200078e029b */
[----:B------:R-:W-:Y:S06]  /*20d0*/  @!P1 BRA `(.L_x_21) ;  /* 0x0000007000c09947 */ /* 0x000fec0003800000 */
[----:B------:R-:W-:Y:S01]  /*20e0*/  IADD3 R16, P1, R6, R12, RZ ;  /* 0x0000000c06107210 */ /* 0x000fe20007f3e0ff */
[----:B------:R-:W-:Y:S01]  /*20f0*/  ULDC.64 UR8, c[0x0][0x5c0] ;  /* 0x0001700000087ab9 */ /* 0x000fe20000000a00 */
[----:B------:R-:W-:Y:S01]  /*2100*/  ULDC.64 UR4, c[0x0][0x5b0] ;  /* 0x00016c0000047ab9 */ /* 0x000fe20000000a00 */
[----:B------:R-:W-:Y:S01]  /*2110*/  IMAD R11, R17, UR8, RZ ;  /* 0x00000008110b7c24 */ /* 0x000fe2000f8e02ff */
[----:B------:R-:W-:Y:S01]  /*2120*/  ULDC.64 UR10, c[0x0][0x5a8] ;  /* 0x00016a00000a7ab9 */ /* 0x000fe20000000a00 */
[----:B------:R-:W-:Y:S02]  /*2130*/  IMAD.X R17, R3, 0x1, R13, P1 ;  /* 0x0000000103117824 */ /* 0x000fe400008e060d */
[C---:B------:R-:W-:Y:S02]  /*2140*/  IMAD R11, R4.reuse, UR9, R11 ;  /* 0x00000009040b7c24 */ /* 0x040fe4000f8e020b */
[----:B------:R-:W-:-:S04]  /*2150*/  IMAD.WIDE.U32 R16, R4, UR8, R16 ;  /* 0x0000000804107c25 */ /* 0x000fc8000f8e0010 */
[----:B------:R-:W-:Y:S02]  /*2160*/  IMAD.IADD R17, R17, 0x1, R11 ;  /* 0x0000000111117824 */ /* 0x000fe400078e020b */
[----:B------:R-:W-:Y:S02]  /*2170*/  IMAD R21, R165, UR4, RZ ;  /* 0x00000004a5157c24 */ /* 0x000fe4000f8e02ff */
[----:B------:R-:W-:-:S04]  /*2180*/  IMAD.WIDE.U32 R16, R157, UR6, R16 ;  /* 0x000000069d107c25 */ /* 0x000fc8000f8e0010 */
[----:B------:R-:W-:Y:S02]  /*2190*/  IMAD.IADD R19, R153, 0x1, R17 ;  /* 0x0000000199137824 */ /* 0x000fe400078e0211 */
[----:B------:R-:W-:Y:S02]  /*21a0*/  IMAD.MOV.U32 R18, RZ, RZ, R16 ;  /* 0x000000ffff127224 */ /* 0x000fe400078e0010 */
[C---:B------:R-:W-:Y:S02]  /*21b0*/  IMAD R158, R164.reuse, UR5, R21 ;  /* 0x00000005a49e7c24 */ /* 0x040fe4000f8e0215 */
[----:B------:R-:W-:-:S04]  /*21c0*/  IMAD.WIDE.U32 R22, R164, UR4, R18 ;  /* 0x00000004a4167c25 */ /* 0x000fc8000f8e0012 */
[----:B------:R-:W-:Y:S01]  /*21d0*/  IMAD.IADD R21, R23, 0x1, R158 ;  /* 0x0000000117157824 */ /* 0x000fe200078e029e */
[----:B------:R-:W-:-:S04]  /*21e0*/  LEA R20, P1, R22, UR10, 0x1 ;  /* 0x0000000a16147c11 */ /* 0x000fc8000f8208ff */
[----:B------:R-:W-:-:S05]  /*21f0*/  LEA.HI.X R21, R22, UR11, R21, 0x1, P1 ;  /* 0x0000000b16157c11 */ /* 0x000fca00088f0c15 */
[----:B------:R-:W2:Y:S01]  /*2200*/  @P0 LDG.E.LTC128B.U16 R159, desc[UR14][R20.64] ;  /* 0x0000000e149f0981 */ /* 0x000ea2000c1e1520 */
[----:B------:R-:W-:Y:S01]  /*2210*/  IMAD.WIDE.U32 R22, R157, UR6, RZ ;  /* 0x000000069d167c25 */ /* 0x000fe2000f8e00ff */
[----:B------:R-:W-:Y:S01]  /*2220*/  ULDC.64 UR6, c[0x0][0x5c8] ;  /* 0x0001720000067ab9 */ /* 0x000fe20000000a00 */
[----:B------:R-:W-:Y:S01]  /*2230*/  ISETP.GT.AND P6, PT, R7, 0x1, PT ;  /* 0x000000010700780c */ /* 0x000fe20003fc4270 */
[----:B------:R-:W-:Y:S01]  /*2240*/  BSSY B0, `(.L_x_22) ;  /* 0x0000017000007945 */ /* 0x000fe20003800000 */
[C---:B------:R-:W-:Y:S01]  /*2250*/  LEA R154, P1, R10.reuse, UR6, 0x1 ;  /* 0x000000060a9a7c11 */ /* 0x040fe2000f8208ff */
[----:B------:R-:W-:Y:S02]  /*2260*/  IMAD.IADD R153, R23, 0x1, R153 ;  /* 0x0000000117997824 */ /* 0x000fe400078e0299 */
[----:B------:R-:W-:Y:S01]  /*2270*/  IMAD.MOV.U32 R152, RZ, RZ, R22 ;  /* 0x000000ffff987224 */ /* 0x000fe200078e0016 */
[----:B------:R-:W-:Y:S02]  /*2280*/  LEA.HI.X R155, R10, UR7, R155, 0x1, P1 ;  /* 0x000000070a9b7c11 */ /* 0x000fe400088f0c9b */
[----:B------:R-:W-:Y:S01]  /*2290*/  ISETP.GT.AND P1, PT, R5, RZ, P6 ;  /* 0x000000ff0500720c */ /* 0x000fe20003724270 */
[----:B------:R-:W-:-:S04]  /*22a0*/  IMAD.WIDE.U32 R156, R164, UR4, R152 ;  /* 0x00000004a49c7c25 */ /* 0x000fc8000f8e0098 */
[----:B------:R-:W-:Y:S02]  /*22b0*/  IMAD.IADD R157, R158, 0x1, R157 ;  /* 0x000000019e9d7824 */ /* 0x000fe400078e029d */
[----:B------:R-:W-:-:S04]  /*22c0*/  IMAD.WIDE.U32 R156, R4, UR8, R156 ;  /* 0x00000008049c7c25 */ /* 0x000fc8000f8e009c */
[----:B------:R-:W-:Y:S01]  /*22d0*/  IMAD.IADD R162, R11, 0x1, R157 ;  /* 0x000000010ba27824 */ /* 0x000fe200078e029d */
[----:B------:R-:W-:-:S04]  /*22e0*/  IADD3 R157, P2, P3, R6, R156, R12 ;  /* 0x0000009c069d7210 */ /* 0x000fc80007b5e00c */
[----:B------:R-:W-:Y:S02]  /*22f0*/  IADD3.X R162, R3, R162, R13, P2, P3 ;  /* 0x000000a203a27210 */ /* 0x000fe400017e640d */
[----:B------:R-:W-:-:S04]  /*2300*/  LEA R156, P2, R157, UR10, 0x1 ;  /* 0x0000000a9d9c7c11 */ /* 0x000fc8000f8408ff */
[----:B------:R-:W-:Y:S01]  /*2310*/  LEA.HI.X R157, R157, UR11, R162, 0x1, P2 ;  /* 0x0000000b9d9d7c11 */ /* 0x000fe200090f0ca2 */
[----:B--2---:R-:W-:-:S04]  /*2320*/  IMAD.U32 R161, R159, 0x10000, RZ ;  /* 0x000100009fa17824 */ /* 0x004fc800078e00ff */
[----:B------:R-:W-:-:S04]  /*2330*/  FMUL R161, R161, R2 ;  /* 0x00000002a1a17220 */ /* 0x000fc80000400000 */
[C---:B------:R-:W-:Y:S01]  /*2340*/  FFMA R160, R120.reuse, R0, R161 ;  /* 0x0000000078a07223 */ /* 0x040fe200000000a1 */
[----:B------:R-:W-:-:S04]  /*2350*/  LOP3.LUT R120, R120, 0xfffffffd, RZ, 0xc0, !PT ;  /* 0xfffffffd78787812 */ /* 0x000fc800078ec0ff */
[----:B------:R-:W-:Y:S02]  /*2360*/  F2FP.BF16.F32.PACK_AB R160, RZ, R160 ;  /* 0x000000a0ffa0723e */ /* 0x000fe400000010ff */
[----:B------:R-:W-:-:S03]  /*2370*/  @P6 LOP3.LUT R120, R120, 0x2, RZ, 0xfc, !PT ;  /* 0x0000000278786812 */ /* 0x000fc600078efcff */
[----:B------:R0:W-:Y:S01]  /*2380*/  @P0 STG.E.U16 desc[UR14][R154.64], R160 ;  /* 0x000000a09a000986 */ /* 0x0001e2000c10150e */
[----:B------:R-:W-:Y:S05]  /*2390*/  @!P1 BRA `(.L_x_23) ;  /* 0x0000000000049947 */ /* 0x000fea0003800000 */
[----:B------:R1:W5:Y:S02]  /*23a0*/  LDG.E.LTC128B.U16 R159, desc[UR14][R156.64+0x2] ;  /* 0x0000020e9c9f7981 */ /* 0x000364000c1e1520 */
.L_x_23:
[----:B------:R-:W-:Y:S05]  /*23b0*/  BSYNC B0 ;  /* 0x0000000000007941 */ /* 0x000fea0003800000 */
.L_x_22:
[----:B------:R-:W-:Y:S01]  /*23c0*/  USHF.L.U32 UR6, UR4, 0x3, URZ ;  /* 0x0000000304067899 */ /* 0x000fe2000800063f */
[----:B-----5:R-:W-:Y:S01]  /*23d0*/  IMAD.U32 R17, R159, 0x10000, RZ ;  /* 0x000100009f117824 */ /* 0x020fe200078e00ff */
[----:B------:R-:W-:Y:S01]  /*23e0*/  USHF.L.U64.HI UR7, UR4, 0x3, UR5 ;  /* 0x0000000304077899 */ /* 0x000fe20008010205 */
[----:B------:R-:W-:Y:S02]  /*23f0*/  ISETP.GT.AND P0, PT, R5, 0x8, P4 ;  /* 0x000000080500780c */ /* 0x000fe40002704270 */
[----:B------:R-:W-:Y:S01]  /*2400*/  FMUL R10, R17, R2 ;  /* 0x00000002110a7220 */ /* 0x000fe20000400000 */
[----:B0-----:R-:W-:Y:S02]  /*2410*/  IMAD.U32 R160, RZ, RZ, UR6 ;  /* 0x00000006ffa07e24 */ /* 0x001fe4000f8e00ff */
[----:B------:R-:W-:Y:S02]  /*2420*/  IMAD.U32 R161, RZ, RZ, UR7 ;  /* 0x00000007ffa17e24 */ /* 0x000fe4000f8e00ff */
[----:B------:R-:W-:Y:S01]  /*2430*/  FFMA R10, R121, R0, R10 ;  /* 0x00000000790a7223 */ /* 0x000fe2000000000a */
[----:B------:R-:W-:-:S04]  /*2440*/  IMAD.WIDE.U32 R160, R164, UR4, R160 ;  /* 0x00000004a4a07c25 */ /* 0x000fc8000f8e00a0 */
[----:B------:R-:W-:Y:S01]  /*2450*/  F2FP.BF16.F32.PACK_AB R10, RZ, R10 ;  /* 0x0000000aff0a723e */ /* 0x000fe200000010ff */
[----:B------:R-:W-:Y:S01]  /*2460*/  IMAD.IADD R23, R158, 0x1, R161 ;  /* 0x000000019e177824 */ /* 0x000fe200078e02a1 */
[----:B------:R-:W-:-:S05]  /*2470*/  IADD3 R17, P2, R16, R160, RZ ;  /* 0x000000a010117210 */ /* 0x000fca0007f5e0ff */
[----:B------:R-:W-:Y:S01]  /*2480*/  IMAD.X R18, R23, 0x1, R19, P2 ;  /* 0x0000000117127824 */ /* 0x000fe200010e0613 */
[----:B------:R-:W-:Y:S01]  /*2490*/  LEA R16, P2, R17, UR10, 0x1 ;  /* 0x0000000a11107c11 */ /* 0x000fe2000f8408ff */
[----:B------:R-:W-:-:S03]  /*24a0*/  @P1 IMAD.MOV.U32 R19, RZ, RZ, R155 ;  /* 0x000000ffff131224 */ /* 0x000fc600078e009b */
[----:B------:R-:W-:Y:S01]  /*24b0*/  LEA.HI.X R17, R17, UR11, R18, 0x1, P2 ;  /* 0x0000000b11117c11 */ /* 0x000fe200090f0c12 */
[----:B------:R-:W-:-:S05]  /*24c0*/  @P1 IMAD.MOV.U32 R18, RZ, RZ, R154 ;  /* 0x000000ffff121224 */ /* 0x000fca00078e009a */
[----:B------:R0:W-:Y:S04]  /*24d0*/  @P1 STG.E.U16 desc[UR14][R18.64+0x2], R10 ;  /* 0x0000020a12001986 */ /* 0x0001e8000c10150e */
[----:B------:R-:W2:Y:S01]  /*24e0*/  @P0 LDG.E.LTC128B.U16 R159, desc[UR14][R16.64] ;  /* 0x0000000e109f0981 */ /* 0x000ea2000c1e1520 */
[----:B------:R-:W-:Y:S01]  /*24f0*/  IADD3 R22, P1, R22, R160, RZ ;  /* 0x000000a016167210 */ /* 0x000fe20007f3e0ff */
[----:B------:R-:W-:Y:S04]  /*2500*/  BSSY B0, `(.L_x_24) ;  /* 0x0000013000007945 */ /* 0x000fe80003800000 */
[----:B------:R-:W-:-:S02]  /*2510*/  IMAD.X R23, R23, 0x1, R153, P1 ;  /* 0x0000000117177824 */ /* 0x000fc400008e0699 */
[----:B------:R-:W-:-:S03]  /*2520*/  IMAD.WIDE.U32 R22, R4, UR8, R22 ;  /* 0x0000000804167c25 */ /* 0x000fc6000f8e0016 */
[----:B------:R-:W-:Y:S01]  /*2530*/  IADD3 R6, P1, P2, R6, R22, R12 ;  /* 0x0000001606067210 */ /* 0x000fe20007a3e00c */
[----:B------:R-:W-:Y:S01]  /*2540*/  IMAD.IADD R12, R11, 0x1, R23 ;  /* 0x000000010b0c7824 */ /* 0x000fe200078e0217 */
[----:B------:R-:W-:Y:S02]  /*2550*/  SHF.L.U64.HI R11, R9, 0x1, R8 ;  /* 0x00000001090b7819 */ /* 0x000fe40000010208 */
[----:B0-----:R-:W-:Y:S02]  /*2560*/  LEA R18, P3, R6, UR10, 0x1 ;  /* 0x0000000a06127c11 */ /* 0x001fe4000f8608ff */
[----:B------:R-:W-:Y:S02]  /*2570*/  IADD3.X R3, R3, R12, R13, P1, P2 ;  /* 0x0000000c03037210 */ /* 0x000fe40000fe440d */
[----:B------:R-:W-:Y:S02]  /*2580*/  LEA R8, P2, R9, R154, 0x1 ;  /* 0x0000009a09087211 */ /* 0x000fe400078408ff */
[----:B------:R-:W-:-:S02]  /*2590*/  ISETP.GT.AND P1, PT, R5, 0x8, P6 ;  /* 0x000000080500780c */ /* 0x000fc40003724270 */
[----:B------:R-:W-:Y:S01]  /*25a0*/  LEA.HI.X R19, R6, UR11, R3, 0x1, P3 ;  /* 0x0000000b06137c11 */ /* 0x000fe200098f0c03 */
[----:B------:R-:W-:Y:S02]  /*25b0*/  IMAD.X R9, R11, 0x1, R155, P2 ;  /* 0x000000010b097824 */ /* 0x000fe400010e069b */
[----:B--2---:R-:W-:-:S04]  /*25c0*/  IMAD.U32 R121, R159, 0x10000, RZ ;  /* 0x000100009f797824 */ /* 0x004fc800078e00ff */
[----:B------:R-:W-:-:S04]  /*25d0*/  FMUL R121, R121, R2 ;  /* 0x0000000279797220 */ /* 0x000fc80000400000 */
[----:B------:R-:W-:-:S05]  /*25e0*/  FFMA R121, R122, R0, R121 ;  /* 0x000000007a797223 */ /* 0x000fca0000000079 */
[----:B------:R-:W-:-:S05]  /*25f0*/  F2FP.BF16.F32.PACK_AB R121, RZ, R121 ;  /* 0x00000079ff79723e */ /* 0x000fca00000010ff */
[----:B------:R0:W-:Y:S01]  /*2600*/  @P0 STG.E.U16 desc[UR14][R8.64], R121 ;  /* 0x0000007908000986 */ /* 0x0001e2000c10150e */
[----:B------:R-:W-:Y:S05]  /*2610*/  @!P1 BRA `(.L_x_25) ;  /* 0x0000000000049947 */ /* 0x000fea0003800000 */
[----:B------:R2:W5:Y:S02]  /*2620*/  LDG.E.LTC128B.U16 R159, desc[UR14][R18.64+0x2] ;  /* 0x0000020e129f7981 */ /* 0x000564000c1e1520 */
.L_x_25:
[----:B------:R-:W-:Y:S05]  /*2630*/  BSYNC B0 ;  /* 0x0000000000007941 */ /* 0x000fea0003800000 */
.L_x_24:
[----:B-----5:R-:W-:Y:S01]  /*2640*/  IMAD.U32 R3, R159, 0x10000, RZ ;  /* 0x000100009f037824 */ /* 0x020fe200078e00ff */
[----:B------:R-:W-:Y:S01]  /*2650*/  ISETP.GT.AND P3, PT, R7, 0x8, PT ;  /* 0x000000080700780c */ /* 0x000fe20003f64270 */
[----:B------:R-:W-:Y:S01]  /*2660*/  BSSY B0, `(.L_x_26) ;  /* 0x000000a000007945 */ /* 0x000fe20003800000 */
[----:B------:R-:W-:Y:S01]  /*2670*/  LOP3.LUT R120, R120, 0xfffffffb, RZ, 0xc0, !PT ;  /* 0xfffffffb78787812 */ /* 0x000fe200078ec0ff */
[----:B------:R-:W-:Y:S01]  /*2680*/  FMUL R4, R3, R2 ;  /* 0x0000000203047220 */ /* 0x000fe20000400000 */
[----:B------:R-:W-:-:S03]  /*2690*/  ISETP.GT.AND P0, PT, R5, RZ, P3 ;  /* 0x000000ff0500720c */ /* 0x000fc60001f04270 */
[----:B------:R-:W-:-:S05]  /*26a0*/  FFMA R4, R123, R0, R4 ;  /* 0x000000007b047223 */ /* 0x000fca0000000004 */
[----:B------:R-:W-:Y:S02]  /*26b0*/  F2FP.BF16.F32.PACK_AB R4, RZ, R4 ;  /* 0x00000004ff04723e */ /* 0x000fe400000010ff */
[----:B------:R-:W-:-:S03]  /*26c0*/  @P3 LOP3.LUT R120, R120, 0x4, RZ, 0xfc, !PT ;  /* 0x0000000478783812 */ /* 0x000fc600078efcff */
[----:B------:R3:W-:Y:S01]  /*26d0*/  @P1 STG.E.U16 desc[UR14][R8.64+0x2], R4 ;  /* 0x0000020408001986 */ /* 0x0007e2000c10150e */
[----:B------:R-:W-:Y:S05]  /*26e0*/  @!P0 BRA `(.L_x_27) ;  /* 0x0000000000048947 */ /* 0x000fea0003800000 */
[----:B------:R4:W5:Y:S02]  /*26f0*/  LDG.E.LTC128B.U16 R159, desc[UR14][R156.64+0x10] ;  /* 0x0000100e9c9f7981 */ /* 0x000964000c1e1520 */
.L_x_27:
[----:B------:R-:W-:Y:S05]  /*2700*/  BSYNC B0 ;  /* 0x0000000000007941 */ /* 0x000fea0003800000 */
.L_x_26:
[----:B-----5:R-:W-:Y:S01]  /*2710*/  IMAD.U32 R3, R159, 0x10000, RZ ;  /* 0x000100009f037824 */ /* 0x020fe200078e00ff */
[----:B------:R-:W-:Y:S01]  /*2720*/  ISETP.GT.AND P2, PT, R7, 0x9, PT ;  /* 0x000000090700780c */ /* 0x000fe20003f44270 */
[----:B------:R-:W-:Y:S01]  /*2730*/  @P0 IMAD.MOV.U32 R10, RZ, RZ, R154 ;  /* 0x000000ffff0a0224 */ /* 0x000fe200078e009a */
[----:B------:R-:W-:Y:S01]  /*2740*/  LOP3.LUT R120, R120, 0xfffffff7, RZ, 0xc0, !PT ;  /* 0xfffffff778787812 */ /* 0x000fe200078ec0ff */
[----:B------:R-:W-:Y:S01]  /*2750*/  FMUL R3, R3, R2 ;  /* 0x0000000203037220 */ /* 0x000fe20000400000 */
[----:B------:R-:W-:Y:S01]  /*2760*/  @P0 IMAD.MOV.U32 R11, RZ, RZ, R155 ;  /* 0x000000ffff0b0224 */ /* 0x000fe200078e009b */
[----:B------:R-:W-:Y:S01]  /*2770*/  ISETP.GT.AND P1, PT, R5, RZ, P2 ;  /* 0x000000ff0500720c */ /* 0x000fe20001724270 */
[----:B------:R-:W-:Y:S01]  /*2780*/  BSSY B0, `(.L_x_28) ;  /* 0x0000007000007945 */ /* 0x000fe20003800000 */
[----:B------:R-:W-:-:S05]  /*2790*/  FFMA R3, R124, R0, R3 ;  /* 0x000000007c037223 */ /* 0x000fca0000000003 */
[----:B------:R-:W-:Y:S02]  /*27a0*/  F2FP.BF16.F32.PACK_AB R3, RZ, R3 ;  /* 0x00000003ff03723e */ /* 0x000fe400000010ff */
[----:B------:R-:W-:-:S03]  /*27b0*/  @P2 LOP3.LUT R120, R120, 0x8, RZ, 0xfc, !PT ;  /* 0x0000000878782812 */ /* 0x000fc600078efcff */
[----:B------:R0:W-:Y:S01]  /*27c0*/  @P0 STG.E.U16 desc[UR14][R10.64+0x10], R3 ;  /* 0x000010030a000986 */ /* 0x0001e2000c10150e */
[----:B------:R-:W-:Y:S05]  /*27d0*/  @!P1 BRA `(.L_x_29) ;  /* 0x0000000000049947 */ /* 0x000fea0003800000 */
[----:B------:R0:W5:Y:S02]  /*27e0*/  LDG.E.LTC128B.U16 R159, desc[UR14][R156.64+0x12] ;  /* 0x0000120e9c9f7981 */ /* 0x000164000c1e1520 */
.L_x_29:
[----:B------:R-:W-:Y:S05]  /*27f0*/  BSYNC B0 ;  /* 0x0000000000007941 */ /* 0x000fea0003800000 */
.L_x_28:
[----:B0----5:R-:W-:Y:S01]  /*2800*/  IMAD.U32 R3, R159, 0x10000, RZ ;  /* 0x000100009f037824 */ /* 0x021fe200078e00ff */
[----:B------:R-:W-:Y:S01]  /*2810*/  ISETP.GT.AND P0, PT, R5, 0x8, P3 ;  /* 0x000000080500780c */ /* 0x000fe20001f04270 */
[----:B------:R-:W-:Y:S01]  /*2820*/  @P1 IMAD.MOV.U32 R10, RZ, RZ, R154 ;  /* 0x000000ffff0a1224 */ /* 0x000fe200078e009a */
[----:B------:R-:W-:Y:S01]  /*2830*/  BSSY B0, `(.L_x_30) ;  /* 0x0000008000007945 */ /* 0x000fe20003800000 */
[----:B---3--:R-:W-:Y:S01]  /*2840*/  FMUL R4, R3, R2 ;  /* 0x0000000203047220 */ /* 0x008fe20000400000 */
[----:B------:R-:W-:-:S03]  /*2850*/  @P1 IMAD.MOV.U32 R11, RZ, RZ, R155 ;  /* 0x000000ffff0b1224 */ /* 0x000fc600078e009b */
[----:B------:R-:W-:-:S05]  /*2860*/  FFMA R4, R125, R0, R4 ;  /* 0x000000007d047223 */ /* 0x000fca0000000004 */
[----:B------:R-:W-:-:S05]  /*2870*/  F2FP.BF16.F32.PACK_AB R4, RZ, R4 ;  /* 0x00000004ff04723e */ /* 0x000fca00000010ff */
[----:B------:R0:W-:Y:S01]  /*2880*/  @P1 STG.E.U16 desc[UR14][R10.64+0x12], R4 ;  /* 0x000012040a001986 */ /* 0x0001e2000c10150e */
[----:B------:R-:W-:Y:S05]  /*2890*/  @!P0 BRA `(.L_x_31) ;  /* 0x0000000000048947 */ /* 0x000fea0003800000 */
[----:B------:R3:W5:Y:S02]  /*28a0*/  LDG.E.LTC128B.U16 R159, desc[UR14][R18.64+0x10] ;  /* 0x0000100e129f7981 */ /* 0x000764000c1e1520 */
.L_x_31:
[----:B------:R-:W-:Y:S05]  /*28b0*/  BSYNC B0 ;  /* 0x0000000000007941 */ /* 0x000fea0003800000 */
.L_x_30:
[----:B-----5:R-:W-:Y:S01]  /*28c0*/  IMAD.U32 R3, R159, 0x10000, RZ ;  /* 0x000100009f037824 */ /* 0x020fe200078e00ff */
[----:B------:R-:W-:Y:S01]  /*28d0*/  ISETP.GT.AND P1, PT, R5, 0x8, P2 ;  /* 0x000000080500780c */ /* 0x000fe20001724270 */
[----:B------:R-:W-:Y:S02]  /*28e0*/  BSSY B0, `(.L_x_32) ;  /* 0x0000007000007945 */ /* 0x000fe40003800000 */
[----:B------:R-:W-:-:S04]  /*28f0*/  FMUL R3, R3, R2 ;  /* 0x0000000203037220 */ /* 0x000fc80000400000 */
[----:B------:R-:W-:-:S05]  /*2900*/  FFMA R3, R126, R0, R3 ;  /* 0x000000007e037223 */ /* 0x000fca0000000003 */
[----:B------:R-:W-:-:S05]  /*2910*/  F2FP.BF16.F32.PACK_AB R3, RZ, R3 ;  /* 0x00000003ff03723e */ /* 0x000fca00000010ff */
[----:B------:R0:W-:Y:S01]  /*2920*/  @P0 STG.E.U16 desc[UR14][R8.64+0x10], R3 ;  /* 0x0000100308000986 */ /* 0x0001e2000c10150e */
[----:B------:R-:W-:Y:S05]  /*2930*/  @!P1 BRA `(.L_x_33) ;  /* 0x0000000000049947 */ /* 0x000fea0003800000 */
[----:B------:R0:W5:Y:S02]  /*2940*/  LDG.E.LTC128B.U16 R159, desc[UR14][R18.64+0x12] ;  /* 0x0000120e129f7981 */ /* 0x000164000c1e1520 */
.L_x_33:
[----:B------:R-:W-:Y:S05]  /*2950*/  BSYNC B0 ;  /* 0x0000000000007941 */ /* 0x000fea0003800000 */
.L_x_32:
[----:B0----5:R-:W-:Y:S01]  /*2960*/  IMAD.U32 R3, R159, 0x10000, RZ ;  /* 0x000100009f037824 */ /* 0x021fe200078e00ff */
        /* <DEDUP_REMOVED lines=11> */
.L_x_35:
[----:B------:R-:W-:Y:S05]  /*2a20*/  BSYNC B0 ;  /* 0x0000000000007941 */ /* 0x000fea0003800000 */
.L_x_34:
[----:B-----5:R-:W-:Y:S01]  /*2a30*/  IMAD.U32 R3, R159, 0x10000, RZ ;  /* 0x000100009f037824 */ /* 0x020fe200078e00ff */
[----:B------:R-:W-:Y:S01]  /*2a40*/  ISETP.GT.AND P1, PT, R7, 0x11, PT ;  /* 0x000000110700780c */ /* 0x000fe20003f24270 */
[----:B------:R-:W-:Y:S01]  /*2a50*/  @P0 IMAD.MOV.U32 R10, RZ, RZ, R154 ;  /* 0x000000ffff0a0224 */ /* 0x000fe200078e009a */
[----:B------:R-:W-:Y:S01]  /*2a60*/  LOP3.LUT R120, R120, 0xffffffdf, RZ, 0xc0, !PT ;  /* 0xffffffdf78787812 */ /* 0x000fe200078ec0ff */
[----:B------:R-:W-:Y:S01]  /*2a70*/  FMUL R3, R3, R2 ;  /* 0x0000000203037220 */ /* 0x000fe20000400000 */
[----:B------:R-:W-:Y:S01]  /*2a80*/  @P0 IMAD.MOV.U32 R11, RZ, RZ, R155 ;  /* 0x000000ffff0b0224 */ /* 0x000fe200078e009b */
[----:B------:R-:W-:Y:S02]  /*2a90*/  BSSY B0, `(.L_x_36) ;  /* 0x0000008000007945 */ /* 0x000fe40003800000 */
[----:B------:R-:W-:-:S05]  /*2aa0*/  FFMA R3, R128, R0, R3 ;  /* 0x0000000080037223 */ /* 0x000fca0000000003 */
[----:B------:R-:W-:Y:S02]  /*2ab0*/  F2FP.BF16.F32.PACK_AB R3, RZ, R3 ;  /* 0x00000003ff03723e */ /* 0x000fe400000010ff */
[----:B------:R-:W-:-:S03]  /*2ac0*/  @P1 LOP3.LUT R120, R120, 0x20, RZ, 0xfc, !PT ;  /* 0x0000002078781812 */ /* 0x000fc600078efcff */
[----:B------:R0:W-:Y:S01]  /*2ad0*/  @P0 STG.E.U16 desc[UR14][R10.64+0x20], R3 ;  /* 0x000020030a000986 */ /* 0x0001e2000c10150e */
[----:B------:R-:W-:-:S13]  /*2ae0*/  ISETP.GT.AND P0, PT, R5, RZ, P1 ;  /* 0x000000ff0500720c */ /* 0x000fda0000f04270 */
[----:B0-----:R-:W-:Y:S05]  /*2af0*/  @!P0 BRA `(.L_x_37) ;  /* 0x0000000000048947 */ /* 0x001fea0003800000 */
[----:B------:R0:W5:Y:S02]  /*2b00*/  LDG.E.LTC128B.U16 R159, desc[UR14][R156.64+0x22] ;  /* 0x0000220e9c9f7981 */ /* 0x000164000c1e1520 */
.L_x_37:
[----:B------:R-:W-:Y:S05]  /*2b10*/  BSYNC B0 ;  /* 0x0000000000007941 */ /* 0x000fea0003800000 */
.L_x_36:
[----:B-----5:R-:W-:Y:S01]  /*2b20*/  IMAD.U32 R3, R159, 0x10000, RZ ;  /* 0x000100009f037824 */ /* 0x020fe200078e00ff */
[----:B------:R-:W-:Y:S01]  /*2b30*/  BSSY B0, `(.L_x_38) ;  /* 0x000000a000007945 */ /* 0x000fe20003800000 */
[----:B------:R-:W-:Y:S02]  /*2b40*/  @P0 IMAD.MOV.U32 R10, RZ, RZ, R154 ;  /* 0x000000ffff0a0224 */ /* 0x000fe400078e009a */
[----:B------:R-:W-:Y:S01]  /*2b50*/  FMUL R4, R3, R2 ;  /* 0x0000000203047220 */ /* 0x000fe20000400000 */
[----:B------:R-:W-:-:S03]  /*2b60*/  @P0 IMAD.MOV.U32 R11, RZ, RZ, R155 ;  /* 0x000000ffff0b0224 */ /* 0x000fc600078e009b */
[----:B------:R-:W-:-:S05]  /*2b70*/  FFMA R4, R129, R0, R4 ;  /* 0x0000000081047223 */ /* 0x000fca0000000004 */
[----:B------:R-:W-:-:S05]  /*2b80*/  F2FP.BF16.F32.PACK_AB R4, RZ, R4 ;  /* 0x00000004ff04723e */ /* 0x000fca00000010ff */
[----:B------:R0:W-:Y:S01]  /*2b90*/  @P0 STG.E.U16 desc[UR14][R10.64+0x22], R4 ;  /* 0x000022040a000986 */ /* 0x0001e2000c10150e */
[----:B------:R-:W-:-:S13]  /*2ba0*/  ISETP.GT.AND P0, PT, R5, 0x8, P2 ;  /* 0x000000080500780c */ /* 0x000fda0001704270 */
[----:B0-----:R-:W-:Y:S05]  /*2bb0*/  @!P0 BRA `(.L_x_39) ;  /* 0x0000000000048947 */ /* 0x001fea0003800000 */
[----:B------:R0:W5:Y:S02]  /*2bc0*/  LDG.E.LTC128B.U16 R159, desc[UR14][R18.64+0x20] ;  /* 0x0000200e129f7981 */ /* 0x000164000c1e1520 */
.L_x_39:
[----:B------:R-:W-:Y:S05]  /*2bd0*/  BSYNC B0 ;  /* 0x0000000000007941 */ /* 0x000fea0003800000 */
.L_x_38:
[----:B-----5:R-:W-:Y:S01]  /*2be0*/  IMAD.U32 R3, R159, 0x10000, RZ ;  /* 0x000100009f037824 */ /* 0x020fe200078e00ff */
[----:B------:R-:W-:Y:S03]  /*2bf0*/  BSSY B0, `(.L_x_40) ;  /* 0x0000008000007945 */ /* 0x000fe60003800000 */
[----:B------:R-:W-:-:S04]  /*2c00*/  FMUL R3, R3, R2 ;  /* 0x0000000203037220 */ /* 0x000fc80000400000 */
[----:B------:R-:W-:-:S05]  /*2c10*/  FFMA R3, R130, R0, R3 ;  /* 0x0000000082037223 */ /* 0x000fca0000000003 */
[----:B------:R-:W-:-:S05]  /*2c20*/  F2FP.BF16.F32.PACK_AB R3, RZ, R3 ;  /* 0x00000003ff03723e */ /* 0x000fca00000010ff */
[----:B------:R0:W-:Y:S01]  /*2c30*/  @P0 STG.E.U16 desc[UR14][R8.64+0x20], R3 ;  /* 0x0000200308000986 */ /* 0x0001e2000c10150e */
[----:B------:R-:W-:-:S13]  /*2c40*/  ISETP.GT.AND P0, PT, R5, 0x8, P1 ;  /* 0x000000080500780c */ /* 0x000fda0000f04270 */
[----:B0-----:R-:W-:Y:S05]  /*2c50*/  @!P0 BRA `(.L_x_41) ;  /* 0x0000000000048947 */ /* 0x001fea0003800000 */
[----:B------:R0:W5:Y:S02]  /*2c60*/  LDG.E.LTC128B.U16 R159, desc[UR14][R18.64+0x22] ;  /* 0x0000220e129f7981 */ /* 0x000164000c1e1520 */
.L_x_41:
[----:B------:R-:W-:Y:S05]  /*2c70*/  BSYNC B0 ;  /* 0x0000000000007941 */ /* 0x000fea0003800000 */
.L_x_40:
[----:B-----5:R-:W-:Y:S01]  /*2c80*/  IMAD.U32 R3, R159, 0x10000, RZ ;  /* 0x000100009f037824 */ /* 0x020fe200078e00ff */
[C---:B------:R-:W-:Y:S01]  /*2c90*/  SHF.L.U64.HI R15, R14.reuse, 0x7, R15 ;  /* 0x000000070e0f7819 */ /* 0x040fe2000001020f */
[----:B------:R-:W-:Y:S01]  /*2ca0*/  IMAD.SHL.U32 R13, R14, 0x80, RZ ;  /* 0x000000800e0d7824 */ /* 0x000fe200078e00ff */
[----:B------:R-:W-:Y:S01]  /*2cb0*/  ISETP.GT.AND P2, PT, R7, 0x18, PT ;  /* 0x000000180700780c */ /* 0x000fe20003f44270 */
[----:B------:R-:W-:Y:S01]  /*2cc0*/  FMUL R4, R3, R2 ;  /* 0x0000000203047220 */ /* 0x000fe20000400000 */
[----:B------:R-:W-:Y:S01]  /*2cd0*/  LOP3.LUT R120, R120, 0xffffffbf, RZ, 0xc0, !PT ;  /* 0xffffffbf78787812 */ /* 0x000fe200078ec0ff */
[----:B------:R-:W-:Y:S01]  /*2ce0*/  BSSY B0, `(.L_x_42) ;  /* 0x000000d000007945 */ /* 0x000fe20003800000 */
[----:B------:R-:W-:Y:S01]  /*2cf0*/  LOP3.LUT R3, R13, 0x2, RZ, 0xfc, !PT ;  /* 0x000000020d037812 */ /* 0x000fe200078efcff */
[----:B------:R-:W-:-:S05]  /*2d00*/  FFMA R4, R131, R0, R4 ;  /* 0x0000000083047223 */ /* 0x000fca0000000004 */
[----:B------:R-:W-:-:S03]  /*2d10*/  F2FP.BF16.F32.PACK_AB R4, RZ, R4 ;  /* 0x00000004ff04723e */ /* 0x000fc600000010ff */
[----:B------:R-:W-:Y:S02]  /*2d20*/  @P2 LOP3.LUT R120, R120, 0x40, RZ, 0xfc, !PT ;  /* 0x0000004078782812 */ /* 0x000fe400078efcff */
[----:B------:R0:W-:Y:S01]  /*2d30*/  @P0 STG.E.U16 desc[UR14][R8.64+0x22], R4 ;  /* 0x0000220408000986 */ /* 0x0001e2000c10150e */
[----:B------:R-:W-:-:S05]  /*2d40*/  IADD3 R124, P0, R3, R154, RZ ;  /* 0x0000009a037c7210 */ /* 0x000fca0007f1e0ff */
[----:B------:R-:W-:Y:S01]  /*2d50*/  IMAD.X R125, R15, 0x1, R155, P0 ;  /* 0x000000010f7d7824 */ /* 0x000fe200000e069b */
[----:B------:R-:W-:-:S05]  /*2d60*/  IADD3 R10, P0, R13, R154, RZ ;  /* 0x0000009a0d0a7210 */ /* 0x000fca0007f1e0ff */
[----:B------:R-:W-:Y:S01]  /*2d70*/  IMAD.X R11, R15, 0x1, R155, P0 ;  /* 0x000000010f0b7824 */ /* 0x000fe200000e069b */
[----:B------:R-:W-:-:S13]  /*2d80*/  ISETP.GT.AND P0, PT, R5, RZ, P2 ;  /* 0x000000ff0500720c */ /* 0x000fda0001704270 */
[----:B0-----:R-:W-:Y:S05]  /*2d90*/  @!P0 BRA `(.L_x_43) ;  /* 0x0000000000048947 */ /* 0x001fea0003800000 */
[----:B------:R0:W5:Y:S02]  /*2da0*/  LDG.E.LTC128B.U16 R159, desc[UR14][R156.64+0x30] ;  /* 0x0000300e9c9f7981 */ /* 0x000164000c1e1520 */
.L_x_43:
[----:B------:R-:W-:Y:S05]  /*2db0*/  BSYNC B0 ;  /* 0x0000000000007941 */ /* 0x000fea0003800000 */
.L_x_42:
[----:B-----5:R-:W-:Y:S01]  /*2dc0*/  IMAD.U32 R23, R159, 0x10000, RZ ;  /* 0x000100009f177824 */ /* 0x020fe200078e00ff */
[----:B------:R-:W-:Y:S01]  /*2dd0*/  ISETP.GT.AND P1, PT, R7, 0x19, PT ;  /* 0x000000190700780c */ /* 0x000fe20003f24270 */
[----:B------:R-:W-:Y:S01]  /*2de0*/  @P0 IMAD.MOV.U32 R22, RZ, RZ, R154 ;  /* 0x000000ffff160224 */ /* 0x000fe200078e009a */
[----:B------:R-:W-:Y:S01]  /*2df0*/  LOP3.LUT R120, R120, 0xffffff7f, RZ, 0xc0, !PT ;  /* 0xffffff7f78787812 */ /* 0x000fe200078ec0ff */
[----:B------:R-:W-:Y:S01]  /*2e00*/  FMUL R23, R23, R2 ;  /* 0x0000000217177220 */ /* 0x000fe20000400000 */
[----:B------:R-:W-:Y:S03]  /*2e10*/  BSSY B0, `(.L_x_44) ;  /* 0x000000a000007945 */ /* 0x000fe60003800000 */
[----:B------:R-:W-:-:S05]  /*2e20*/  FFMA R23, R132, R0, R23 ;  /* 0x0000000084177223 */ /* 0x000fca0000000017 */
[----:B------:R-:W-:Y:S02]  /*2e30*/  F2FP.BF16.F32.PACK_AB R23, RZ, R23 ;  /* 0x00000017ff17723e */ /* 0x000fe400000010ff */
[----:B------:R-:W-:Y:S02]  /*2e40*/  @P1 LOP3.LUT R120, R120, 0x80, RZ, 0xfc, !PT ;  /* 0x0000008078781812 */ /* 0x000fe400078efcff */
[----:B------:R-:W-:Y:S01]  /*2e50*/  PRMT R4, R23, 0x7610, R4 ;  /* 0x0000761017047816 */ /* 0x000fe20000000004 */
[----:B------:R-:W-:-:S05]  /*2e60*/  @P0 IMAD.MOV.U32 R23, RZ, RZ, R155 ;  /* 0x000000ffff170224 */ /* 0x000fca00078e009b */
[----:B------:R0:W-:Y:S01]  /*2e70*/  @P0 STG.E.U16 desc[UR14][R22.64+0x30], R4 ;  /* 0x0000300416000986 */ /* 0x0001e2000c10150e */
[----:B------:R-:W-:-:S13]  /*2e80*/  ISETP.GT.AND P0, PT, R5, RZ, P1 ;  /* 0x000000ff0500720c */ /* 0x000fda0000f04270 */
[----:B0-----:R-:W-:Y:S05]  /*2e90*/  @!P0 BRA `(.L_x_45) ;  /* 0x0000000000048947 */ /* 0x001fea0003800000 */
[----:B------:R0:W5:Y:S02]  /*2ea0*/  LDG.E.LTC128B.U16 R159, desc[UR14][R156.64+0x32] ;  /* 0x0000320e9c9f7981 */ /* 0x000164000c1e1520 */
.L_x_45:
[----:B------:R-:W-:Y:S05]  /*2eb0*/  BSYNC B0 ;  /* 0x0000000000007941 */ /* 0x000fea0003800000 */
.L_x_44:
        /* <DEDUP_REMOVED lines=11> */
.L_x_47:
[----:B------:R-:W-:Y:S05]  /*2f70*/  BSYNC B0 ;  /* 0x0000000000007941 */ /* 0x000fea0003800000 */
.L_x_46:
        /* <DEDUP_REMOVED lines=9> */
.L_x_49:
[----:B------:R-:W-:Y:S05]  /*3010*/  BSYNC B0 ;  /* 0x0000000000007941 */ /* 0x000fea0003800000 */
.L_x_48:
[----:B-----5:R-:W-:Y:S01]  /*3020*/  IMAD.U32 R23, R159, 0x10000, RZ ;  /* 0x000100009f177824 */ /* 0x020fe200078e00ff */
[----:B------:R-:W-:Y:S01]  /*3030*/  ISETP.GT.AND P2, PT, R7, 0x20, PT ;  /* 0x000000200700780c */ /* 0x000fe20003f44270 */
[----:B------:R-:W-:Y:S01]  /*3040*/  BSSY B0, `(.L_x_50) ;  /* 0x000000a000007945 */ /* 0x000fe20003800000 */
[----:B------:R-:W-:Y:S01]  /*3050*/  LOP3.LUT R120, R120, 0xfffffeff, RZ, 0xc0, !PT ;  /* 0xfffffeff78787812 */ /* 0x000fe200078ec0ff */
[----:B------:R-:W-:-:S04]  /*3060*/  FMUL R4, R23, R2 ;  /* 0x0000000217047220 */ /* 0x000fc80000400000 */
[----:B------:R-:W-:-:S05]  /*3070*/  FFMA R4, R135, R0, R4 ;  /* 0x0000000087047223 */ /* 0x000fca0000000004 */
[----:B------:R-:W-:Y:S02]  /*3080*/  F2FP.BF16.F32.PACK_AB R4, RZ, R4 ;  /* 0x00000004ff04723e */ /* 0x000fe400000010ff */
[----:B------:R-:W-:-:S03]  /*3090*/  @P2 LOP3.LUT R120, R120, 0x100, RZ, 0xfc, !PT ;  /* 0x0000010078782812 */ /* 0x000fc600078efcff */
[----:B------:R0:W-:Y:S01]  /*30a0*/  @P0 STG.E.U16 desc[UR14][R8.64+0x32], R4 ;  /* 0x0000320408000986 */ /* 0x0001e2000c10150e */
[----:B------:R-:W-:-:S13]  /*30b0*/  ISETP.GT.AND P0, PT, R5, RZ, P2 ;  /* 0x000000ff0500720c */ /* 0x000fda0001704270 */
[----:B0-----:R-:W-:Y:S05]  /*30c0*/  @!P0 BRA `(.L_x_51) ;  /* 0x0000000000048947 */ /* 0x001fea0003800000 */
[----:B------:R0:W5:Y:S02]  /*30d0*/  LDG.E.LTC128B.U16 R159, desc[UR14][R156.64+0x40] ;  /* 0x0000400e9c9f7981 */ /* 0x000164000c1e1520 */
.L_x_51:
[----:B------:R-:W-:Y:S05]  /*30e0*/  BSYNC B0 ;  /* 0x0000000000007941 */ /* 0x000fea0003800000 */
.L_x_50:
        /* <DEDUP_REMOVED lines=15> */
.L_x_53:
[----:B------:R-:W-:Y:S05]  /*31e0*/  BSYNC B0 ;  /* 0x0000000000007941 */ /* 0x000fea0003800000 */
.L_x_52:
        /* <DEDUP_REMOVED lines=11> */
.L_x_55:
[----:B------:R-:W-:Y:S05]  /*32a0*/  BSYNC B0 ;  /* 0x0000000000007941 */ /* 0x000fea0003800000 */
.L_x_54:
        /* <DEDUP_REMOVED lines=9> */
.L_x_57:
[----:B------:R-:W-:Y:S05]  /*3340*/  BSYNC B0 ;  /* 0x0000000000007941 */ /* 0x000fea0003800000 */
.L_x_56:
        /* <DEDUP_REMOVED lines=12> */
.L_x_59:
[----:B------:R-:W-:Y:S05]  /*3410*/  BSYNC B0 ;  /* 0x0000000000007941 */ /* 0x000fea0003800000 */
.L_x_58:
        /* <DEDUP_REMOVED lines=15> */
.L_x_61:
[----:B------:R-:W-:Y:S05]  /*3510*/  BSYNC B0 ;  /* 0x0000000000007941 */ /* 0x000fea0003800000 */
.L_x_60:
        /* <DEDUP_REMOVED lines=11> */
.L_x_63:
[----:B------:R-:W-:Y:S05]  /*35d0*/  BSYNC B0 ;  /* 0x0000000000007941 */ /* 0x000fea0003800000 */
.L_x_62:
        /* <DEDUP_REMOVED lines=9> */
.L_x_65:
[----:B------:R-:W-:Y:S05]  /*3670*/  BSYNC B0 ;  /* 0x0000000000007941 */ /* 0x000fea0003800000 */
.L_x_64:
[----:B-----5:R-:W-:Y:S01]  /*3680*/  IMAD.U32 R23, R159, 0x10000, RZ ;  /* 0x000100009f177824 */ /* 0x020fe200078e00ff */
[----:B------:R-:W-:Y:S01]  /*3690*/  ISETP.GT.AND P3, PT, R7, 0x30, PT ;  /* 0x000000300700780c */ /* 0x000fe20003f64270 */
[----:B------:R-:W-:Y:S02]  /*36a0*/  BSSY B0, `(.L_x_66) ;  /* 0x0000008000007945 */ /* 0x000fe40003800000 */
[----:B------:R-:W-:-:S04]  /*36b0*/  FMUL R4, R23, R2 ;  /* 0x0000000217047220 */ /* 0x000fc80000400000 */
[----:B------:R-:W-:-:S05]  /*36c0*/  FFMA R4, R143, R0, R4 ;  /* 0x000000008f047223 */ /* 0x000fca0000000004 */
[----:B------:R-:W-:-:S05]  /*36d0*/  F2FP.BF16.F32.PACK_AB R4, RZ, R4 ;  /* 0x00000004ff04723e */ /* 0x000fca00000010ff */
[----:B------:R0:W-:Y:S01]  /*36e0*/  @P0 STG.E.U16 desc[UR14][R8.64+0x52], R4 ;  /* 0x0000520408000986 */ /* 0x0001e2000c10150e */
[----:B------:R-:W-:-:S13]  /*36f0*/  ISETP.GT.AND P0, PT, R5, RZ, P3 ;  /* 0x000000ff0500720c */ /* 0x000fda0001f04270 */
[----:B0-----:R-:W-:Y:S05]  /*3700*/  @!P0 BRA `(.L_x_67) ;  /* 0x0000000000048947 */ /* 0x001fea0003800000 */
[----:B------:R0:W5:Y:S02]  /*3710*/  LDG.E.LTC128B.U16 R159, desc[UR14][R156.64+0x60] ;  /* 0x0000600e9c9f7981 */ /* 0x000164000c1e1520 */
.L_x_67:
[----:B------:R-:W-:Y:S05]  /*3720*/  BSYNC B0 ;  /* 0x0000000000007941 */ /* 0x000fea0003800000 */
.L_x_66:
[----:B-----5:R-:W-:Y:S01]  /*3730*/  IMAD.U32 R23, R159, 0x10000, RZ ;  /* 0x000100009f177824 */ /* 0x020fe200078e00ff */
[----:B------:R-:W-:Y:S01]  /*3740*/  ISETP.GT.AND P2, PT, R7, 0x31, PT ;  /* 0x000000310700780c */ /* 0x000fe20003f44270 */
[----:B------:R-:W-:Y:S01]  /*3750*/  @P0 IMAD.MOV.U32 R22, RZ, RZ, R154 ;  /* 0x000000ffff160224 */ /* 0x000fe200078e009a */
[----:B------:R-:W-:Y:S01]  /*3760*/  BSSY B0, `(.L_x_68) ;  /* 0x000000a000007945 */ /* 0x000fe20003800000 */
[----:B------:R-:W-:-:S04]  /*3770*/  FMUL R23, R23, R2 ;  /* 0x0000000217177220 */ /* 0x000fc80000400000 */
[----:B------:R-:W-:-:S05]  /*3780*/  FFMA R23, R144, R0, R23 ;  /* 0x0000000090177223 */ /* 0x000fca0000000017 */
[----:B------:R-:W-:-:S04]  /*3790*/  F2FP.BF16.F32.PACK_AB R23, RZ, R23 ;  /* 0x00000017ff17723e */ /* 0x000fc800000010ff */
[----:B------:R-:W-:Y:S01]  /*37a0*/  PRMT R4, R23, 0x7610, R4 ;  /* 0x0000761017047816 */ /* 0x000fe20000000004 */
[----:B------:R-:W-:-:S05]  /*37b0*/  @P0 IMAD.MOV.U32 R23, RZ, RZ, R155 ;  /* 0x000000ffff170224 */ /* 0x000fca00078e009b */
[----:B------:R0:W-:Y:S01]  /*37c0*/  @P0 STG.E.U16 desc[UR14][R22.64+0x60], R4 ;  /* 0x0000600416000986 */ /* 0x0001e2000c10150e */
[----:B------:R-:W-:-:S13]  /*37d0*/  ISETP.GT.AND P0, PT, R5, RZ, P2 ;  /* 0x000000ff0500720c */ /* 0x000fda0001704270 */
[----:B0-----:R-:W-:Y:S05]  /*37e0*/  @!P0 BRA `(.L_x_69) ;  /* 0x0000000000048947 */ /* 0x001fea0003800000 */
[----:B------:R0:W5:Y:S02]  /*37f0*/  LDG.E.LTC128B.U16 R159, desc[UR14][R156.64+0x62] ;  /* 0x0000620e9c9f7981 */ /* 0x000164000c1e1520 */
.L_x_69:
[----:B------:R-:W-:Y:S05]  /*3800*/  BSYNC B0 ;  /* 0x0000000000007941 */ /* 0x000fea0003800000 */
.L_x_68:
        /* <DEDUP_REMOVED lines=11> */
.L_x_71:
[----:B------:R-:W-:Y:S05]  /*38c0*/  BSYNC B0 ;  /* 0x0000000000007941 */ /* 0x000fea0003800000 */
.L_x_70:
        /* <DEDUP_REMOVED lines=9> */
.L_x_73:
[----:B------:R-:W-:Y:S05]  /*3960*/  BSYNC B0 ;  /* 0x0000000000007941 */ /* 0x000fea0003800000 */
.L_x_72:
        /* <DEDUP_REMOVED lines=10> */
.L_x_75:
[----:B------:R-:W-:Y:S05]  /*3a10*/  BSYNC B0 ;  /* 0x0000000000007941 */ /* 0x000fea0003800000 */
.L_x_74:
[----:B-----5:R-:W-:Y:S01]  /*3a20*/  IMAD.U32 R23, R159, 0x10000, RZ ;  /* 0x000100009f177824 */ /* 0x020fe200078e00ff */
[----:B------:R-:W-:Y:S01]  /*3a30*/  BSSY B0, `(.L_x_76) ;  /* 0x000000c000007945 */ /* 0x000fe20003800000 */
[----:B------:R-:W-:Y:S02]  /*3a40*/  @P0 IMAD.MOV.U32 R22, RZ, RZ, R154 ;  /* 0x000000ffff160224 */ /* 0x000fe400078e009a */
[----:B------:R-:W-:-:S04]  /*3a50*/  FMUL R23, R23, R2 ;  /* 0x0000000217177220 */ /* 0x000fc80000400000 */
[----:B------:R-:W-:-:S05]  /*3a60*/  FFMA R23, R148, R0, R23 ;  /* 0x0000000094177223 */ /* 0x000fca0000000017 */
[----:B------:R-:W-:-:S04]  /*3a70*/  F2FP.BF16.F32.PACK_AB R23, RZ, R23 ;  /* 0x00000017ff17723e */ /* 0x000fc800000010ff */
[----:B------:R-:W-:Y:S01]  /*3a80*/  PRMT R4, R23, 0x7610, R4 ;  /* 0x0000761017047816 */ /* 0x000fe20000000004 */
[----:B------:R-:W-:-:S05]  /*3a90*/  @P0 IMAD.MOV.U32 R23, RZ, RZ, R155 ;  /* 0x000000ffff170224 */ /* 0x000fca00078e009b */
[----:B------:R0:W-:Y:S01]  /*3aa0*/  @P0 STG.E.U16 desc[UR14][R22.64+0x70], R4 ;  /* 0x0000700416000986 */ /* 0x0001e2000c10150e */
[----:B------:R-:W-:-:S04]  /*3ab0*/  ISETP.GT.AND P0, PT, R7, 0x39, PT ;  /* 0x000000390700780c */ /* 0x000fc80003f04270 */
[----:B------:R-:W-:-:S13]  /*3ac0*/  ISETP.GT.AND P5, PT, R5, RZ, P0 ;  /* 0x000000ff0500720c */ /* 0x000fda00007a4270 */
[----:B0-----:R-:W-:Y:S05]  /*3ad0*/  @!P5 BRA `(.L_x_77) ;  /* 0x000000000004d947 */ /* 0x001fea0003800000 */
[----:B------:R0:W5:Y:S02]  /*3ae0*/  LDG.E.LTC128B.U16 R159, desc[UR14][R156.64+0x72] ;  /* 0x0000720e9c9f7981 */ /* 0x000164000c1e1520 */
.L_x_77:
[----:B------:R-:W-:Y:S05]  /*3af0*/  BSYNC B0 ;  /* 0x0000000000007941 */ /* 0x000fea0003800000 */
.L_x_76:
        /* <DEDUP_REMOVED lines=11> */
.L_x_79:
[----:B------:R-:W-:Y:S05]  /*3bb0*/  BSYNC B0 ;  /* 0x0000000000007941 */ /* 0x000fea0003800000 */
.L_x_78:
        /* <DEDUP_REMOVED lines=9> */
[----:B------:R-:W-:-:S13]  /*3c50*/  ISETP.GT.AND P5, PT, R5, 0x8, P0 ;  /* 0x000000080500780c */ /* 0x000fda00007a4270 */
[----:B0-----:R-:W-:Y:S05]  /*3c60*/  @!P5 BRA `(.L_x_81) ;  /* 0x000000000004d947 */ /* 0x001fea0003800000 */
[----:B------:R0:W5:Y:S02]  /*3c70*/  LDG.E.LTC128B.U16 R159, desc[UR14][R18.64+0x72] ;  /* 0x0000720e129f7981 */ /* 0x000164000c1e1520 */
.L_x_81:
[----:B------:R-:W-:Y:S05]  /*3c80*/  BSYNC B0 ;  /* 0x0000000000007941 */ /* 0x000fea0003800000 */
.L_x_80:
[----:B-----5:R-:W-:Y:S01]  /*3c90*/  IMAD.U32 R7, R159, 0x10000, RZ ;  /* 0x000100009f077824 */ /* 0x020fe200078e00ff */
[----:B------:R-:W-:Y:S01]  /*3ca0*/  LOP3.LUT R123, R13, 0x10, RZ, 0xfc, !PT ;  /* 0x000000100d7b7812 */ /* 0x000fe200078efcff */
[----:B------:R-:W-:Y:S02]  /*3cb0*/  USHF.L.U32 UR22, UR4, 0x7, URZ ;  /* 0x0000000704167899 */ /* 0x000fe4000800063f */
[----:B------:R-:W-:Y:S01]  /*3cc0*/  FMUL R4, R7, R2 ;  /* 0x0000000207047220 */ /* 0x000fe20000400000 */
[----:B------:R-:W-:-:S03]  /*3cd0*/  USHF.L.U64.HI UR4, UR4, 0x7, UR5 ;  /* 0x0000000704047899 */ /* 0x000fc60008010205 */
[----:B------:R-:W-:-:S05]  /*3ce0*/  FFMA R4, R151, R0, R4 ;  /* 0x0000000097047223 */ /* 0x000fca0000000004 */
[----:B------:R-:W-:-:S05]  /*3cf0*/  F2FP.BF16.F32.PACK_AB R4, RZ, R4 ;  /* 0x00000004ff04723e */ /* 0x000fca00000010ff */
[----:B------:R1:W-:Y:S01]  /*3d00*/  @P5 STG.E.U16 desc[UR14][R8.64+0x72], R4 ;  /* 0x0000720408005986 */ /* 0x0003e2000c10150e */
[----:B------:R-:W-:-:S05]  /*3d10*/  IADD3 R126, P5, R123, R154, RZ ;  /* 0x0000009a7b7e7210 */ /* 0x000fca0007fbe0ff */
[----:B------:R-:W-:Y:S01]  /*3d20*/  IMAD.X R127, R15, 0x1, R155, P5 ;  /* 0x000000010f7f7824 */ /* 0x000fe200028e069b */
[----:B------:R-:W-:-:S04]  /*3d30*/  IADD3 R6, P5, R20, UR22, RZ ;  /* 0x0000001614067c10 */ /* 0x000fc8000ffbe0ff */
[----:B------:R-:W-:Y:S02]  /*3d40*/  IADD3.X R7, R21, UR4, RZ, P5, !PT ;  /* 0x0000000415077c10 */ /* 0x000fe4000affe4ff */
[----:B------:R-:W-:-:S13]  /*3d50*/  ISETP.GT.AND P5, PT, R5, 0x40, P4 ;  /* 0x000000400500780c */ /* 0x000fda00027a4270 */
[----:B------:R-:W0:Y:S01]  /*3d60*/  @P5 LDG.E.LTC128B.U16 R159, desc[UR14][R6.64] ;  /* 0x0000000e069f5981 */ /* 0x000e22000c1e1520 */
[----:B------:R-:W-:Y:S01]  /*3d70*/  LOP3.LUT R121, R13, 0x12, RZ, 0xfc, !PT ;  /* 0x000000120d797812 */ /* 0x000fe200078efcff */
[----:B------:R-:W-:Y:S01]  /*3d80*/  ULOP3.LUT UR21, UR22, 0x2, URZ, 0xfc, !UPT ;  /* 0x0000000216157892 */ /* 0x000fe2000f8efc3f */
[----:B0-23--:R-:W-:-:S04]  /*3d90*/  IMAD.U32 R19, R159, 0x10000, RZ ;  /* 0x000100009f137824 */ /* 0x00dfc800078e00ff */
[----:B------:R-:W-:-:S04]  /*3da0*/  FMUL R19, R19, R2 ;  /* 0x0000000213137220 */ /* 0x000fc80000400000 */
[----:B------:R-:W-:-:S05]  /*3db0*/  FFMA R19, R88, R0, R19 ;  /* 0x0000000058137223 */ /* 0x000fca0000000013 */
[----:B------:R-:W-:-:S04]  /*3dc0*/  F2FP.BF16.F32.PACK_AB R19, RZ, R19 ;  /* 0x00000013ff13723e */ /* 0x000fc800000010ff */
[----:B------:R-:W-:-:S05]  /*3dd0*/  PRMT R12, R19, 0x7610, R12 ;  /* 0x00007610130c7816 */ /* 0x000fca000000000c */
[----:B------:R0:W-:Y:S01]  /*3de0*/  @P5 STG.E.U16 desc[UR14][R10.64], R12 ;  /* 0x0000000c0a005986 */ /* 0x0001e2000c10150e */
[----:B------:R-:W-:-:S05]  /*3df0*/  IADD3 R128, P5, R121, R154, RZ ;  /* 0x0000009a79807210 */ /* 0x000fca0007fbe0ff */
[----:B------:R-:W-:Y:S01]  /*3e00*/  IMAD.X R129, R15, 0x1, R155, P5 ;  /* 0x000000010f817824 */ /* 0x000fe200028e069b */
[----:B------:R-:W-:-:S04]  /*3e10*/  IADD3 R130, P5, R20, UR21, RZ ;  /* 0x0000001514827c10 */ /* 0x000fc8000ffbe0ff */
[----:B------:R-:W-:Y:S02]  /*3e20*/  IADD3.X R131, R21, UR4, RZ, P5, !PT ;  /* 0x0000000415837c10 */ /* 0x000fe4000affe4ff */
[----:B------:R-:W-:-:S13]  /*3e30*/  ISETP.GT.AND P5, PT, R5, 0x40, P6 ;  /* 0x000000400500780c */ /* 0x000fda00037a4270 */
[----:B------:R-:W2:Y:S01]  /*3e40*/  @P5 LDG.E.LTC128B.U16 R159, desc[UR14][R130.64] ;  /* 0x0000000e829f5981 */ /* 0x000ea2000c1e1520 */
[----:B------:R-:W-:Y:S01]  /*3e50*/  BSSY B0, `(.L_x_82) ;  /* 0x000000d000007945 */ /* 0x000fe20003800000 */
[----:B--2---:R-:W-:-:S04]  /*3e60*/  IMAD.U32 R19, R159, 0x10000, RZ ;  /* 0x000100009f137824 */ /* 0x004fc800078e00ff */
[----:B-1----:R-:W-:-:S04]  /*3e70*/  FMUL R4, R19, R2 ;  /* 0x0000000213047220 */ /* 0x002fc80000400000 */
        /* <DEDUP_REMOVED lines=8> */
[----:B0-----:R-:W-:Y:S05]  /*3f00*/  @!P5 BRA `(.L_x_83) ;  /* 0x000000000004d947 */ /* 0x001fea0003800000 */
[----:B------:R0:W5:Y:S02]  /*3f10*/  LDG.E.LTC128B.U16 R159, desc[UR14][R18.64] ;  /* 0x0000000e129f7981 */ /* 0x000164000c1e1520 */
.L_x_83:
[----:B------:R-:W-:Y:S05]  /*3f20*/  BSYNC B0 ;  /* 0x0000000000007941 */ /* 0x000fea0003800000 */
.L_x_82:
[C---:B-----5:R-:W-:Y:S01]  /*3f30*/  IMAD.U32 R89, R159.reuse, 0x10000, RZ ;  /* 0x000100009f597824 */ /* 0x060fe200078e00ff */
[----:B------:R-:W-:Y:S01]  /*3f40*/  BSSY B0, `(.L_x_84) ;  /* 0x000000d000007945 */ /* 0x000fe20003800000 */
[----:B------:R-:W-:Y:S02]  /*3f50*/  PRMT R88, R159, 0x7610, R88 ;  /* 0x000076109f587816 */ /* 0x000fe40000000058 */
[----:B------:R-:W-:-:S04]  /*3f60*/  FMUL R89, R89, R2 ;  /* 0x0000000259597220 */ /* 0x000fc80000400000 */
[----:B------:R-:W-:-:S05]  /*3f70*/  FFMA R89, R90, R0, R89 ;  /* 0x000000005a597223 */ /* 0x000fca0000000059 */
[----:B------:R-:W-:-:S05]  /*3f80*/  F2FP.BF16.F32.PACK_AB R89, RZ, R89 ;  /* 0x00000059ff59723e */ /* 0x000fca00000010ff */
[----:B------:R1:W-:Y:S01]  /*3f90*/  @P5 STG.E.U16 desc[UR14][R22.64], R89 ;  /* 0x0000005916005986 */ /* 0x0003e2000c10150e */
[----:B------:R-:W-:-:S05]  /*3fa0*/  IADD3 R130, P5, R3, R8, RZ ;  /* 0x0000000803827210 */ /* 0x000fca0007fbe0ff */
[----:B------:R-:W-:Y:S01]  /*3fb0*/  IMAD.X R131, R15, 0x1, R9, P5 ;  /* 0x000000010f837824 */ /* 0x000fe200028e0609 */
[----:B------:R-:W-:-:S13]  /*3fc0*/  ISETP.GT.AND P5, PT, R5, 0x48, P6 ;  /* 0x000000480500780c */ /* 0x000fda00037a4270 */
[----:B-1----:R-:W-:Y:S05]  /*3fd0*/  @!P5 BRA `(.L_x_85) ;  /* 0x00000000000cd947 */ /* 0x002fea0003800000 */
[----:B------:R-:W-:-:S04]  /*3fe0*/  IADD3 R88, P6, R16, UR21, RZ ;  /* 0x0000001510587c10 */ /* 0x000fc8000ffde0ff */
[----:B------:R-:W-:-:S05]  /*3ff0*/  IADD3.X R89, R17, UR4, RZ, P6, !PT ;  /* 0x0000000411597c10 */ /* 0x000fca000b7fe4ff */
[----:B------:R1:W5:Y:S04]  /*4000*/  LDG.E.LTC128B.U16 R88, desc[UR14][R88.64] ;  /* 0x0000000e58587981 */ /* 0x000368000c1e1520 */
.L_x_85:
[----:B------:R-:W-:Y:S05]  /*4010*/  BSYNC B0 ;  /* 0x0000000000007941 */ /* 0x000fea0003800000 */
.L_x_84:
[----:B-1---5:R-:W-:Y:S01]  /*4020*/  IMAD.U32 R89, R88, 0x10000, RZ ;  /* 0x0001000058597824 */ /* 0x022fe200078e00ff */
[----:B------:R-:W-:Y:S01]  /*4030*/  ULOP3.LUT UR20, UR22, 0x10, URZ, 0xfc, !UPT ;  /* 0x0000001016147892 */ /* 0x000fe2000f8efc3f */
[----:B------:R-:W-:Y:S02]  /*4040*/  LOP3.LUT P6, RZ, R120, 0x4, RZ, 0xc0, !PT ;  /* 0x0000000478ff7812 */ /* 0x000fe400078cc0ff */
[----:B------:R-:W-:Y:S01]  /*4050*/  FMUL R4, R89, R2 ;  /* 0x0000000259047220 */ /* 0x000fe20000400000 */
[----:B------:R-:W-:-:S03]  /*4060*/  LOP3.LUT R89, R13, 0x20, RZ, 0xfc, !PT ;  /* 0x000000200d597812 */ /* 0x000fc600078efcff */
        /* <DEDUP_REMOVED lines=8> */
[----:B------:R-:W2:Y:S01]  /*40f0*/  @P5 LDG.E.LTC128B.U16 R88, desc[UR14][R132.64] ;  /* 0x0000000e84585981 */ /* 0x000ea2000c1e1520 */
[----:B------:R-:W-:Y:S01]  /*4100*/  ULOP3.LUT UR19, UR22, 0x12, URZ, 0xfc, !UPT ;  /* 0x0000001216137892 */ /* 0x000fe2000f8efc3f */
[----:B--2---:R-:W-:-:S04]  /*4110*/  IMAD.U32 R91, R88, 0x10000, RZ ;  /* 0x00010000585b7824 */ /* 0x004fc800078e00ff */
[----:B------:R-:W-:-:S04]  /*4120*/  FMUL R91, R91, R2 ;  /* 0x000000025b5b7220 */ /* 0x000fc80000400000 */
[----:B------:R-:W-:-:S05]  /*4130*/  FFMA R91, R92, R0, R91 ;  /* 0x000000005c5b7223 */ /* 0x000fca000000005b */
[----:B------:R-:W-:-:S04]  /*4140*/  F2FP.BF16.F32.PACK_AB R91, RZ, R91 ;  /* 0x0000005bff5b723e */ /* 0x000fc800000010ff */
[----:B------:R-:W-:Y:S02]  /*4150*/  PRMT R12, R91, 0x7610, R12 ;  /* 0x000076105b0c7816 */ /* 0x000fe4000000000c */
[----:B------:R-:W-:-:S03]  /*4160*/  LOP3.LUT R91, R13, 0x22, RZ, 0xfc, !PT ;  /* 0x000000220d5b7812 */ /* 0x000fc600078efcff */
[----:B------:R2:W-:Y:S01]  /*4170*/  @P5 STG.E.U16 desc[UR14][R126.64], R12 ;  /* 0x0000000c7e005986 */ /* 0x0005e2000c10150e */
[----:B-1----:R-:W-:-:S05]  /*4180*/  IADD3 R130, P5, R91, R154, RZ ;  /* 0x0000009a5b827210 */ /* 0x002fca0007fbe0ff */
[----:B------:R-:W-:Y:S01]  /*4190*/  IMAD.X R131, R15, 0x1, R155, P5 ;  /* 0x000000010f837824 */ /* 0x000fe200028e069b */
[----:B------:R-:W-:-:S04]  /*41a0*/  IADD3 R132, P5, R20, UR19, RZ ;  /* 0x0000001314847c10 */ /* 0x000fc8000ffbe0ff */
[----:B------:R-:W-:Y:S02]  /*41b0*/  IADD3.X R133, R21, UR4, RZ, P5, !PT ;  /* 0x0000000415857c10 */ /* 0x000fe4000affe4ff */
[----:B------:R-:W-:-:S04]  /*41c0*/  LOP3.LUT P5, RZ, R120, 0x8, RZ, 0xc0, !PT ;  /* 0x0000000878ff7812 */ /* 0x000fc800078ac0ff */
[----:B------:R-:W-:-:S13]  /*41d0*/  ISETP.GT.AND P5, PT, R5, 0x40, P5 ;  /* 0x000000400500780c */ /* 0x000fda0002fa4270 */
[----:B------:R-:W3:Y:S01]  /*41e0*/  @P5 LDG.E.LTC128B.U16 R88, desc[UR14][R132.64] ;  /* 0x0000000e84585981 */ /* 0x000ee2000c1e1520 */
[----:B------:R-:W-:Y:S01]  /*41f0*/  BSSY B0, `(.L_x_86) ;  /* 0x000000d000007945 */ /* 0x000fe20003800000 */
[----:B---3--:R-:W-:-:S04]  /*4200*/  IMAD.U32 R135, R88, 0x10000, RZ ;  /* 0x0001000058877824 */ /* 0x008fc800078e00ff */
[----:B------:R-:W-:-:S04]  /*4210*/  FMUL R4, R135, R2 ;  /* 0x0000000287047220 */ /* 0x000fc80000400000 */
[----:B------:R-:W-:-:S05]  /*4220*/  FFMA R4, R93, R0, R4 ;  /* 0x000000005d047223 */ /* 0x000fca0000000004 */
[----:B------:R-:W-:-:S05]  /*4230*/  F2FP.BF16.F32.PACK_AB R4, RZ, R4 ;  /* 0x00000004ff04723e */ /* 0x000fca00000010ff */
[----:B------:R1:W-:Y:S01]  /*4240*/  @P5 STG.E.U16 desc[UR14][R128.64], R4 ;  /* 0x0000000480005986 */ /* 0x0003e2000c10150e */
[----:B--2---:R-:W-:-:S05]  /*4250*/  IADD3 R126, P5, R123, R8, RZ ;  /* 0x000000087b7e7210 */ /* 0x004fca0007fbe0ff */
[----:B------:R-:W-:Y:S01]  /*4260*/  IMAD.X R127, R15, 0x1, R9, P5 ;  /* 0x000000010f7f7824 */ /* 0x000fe200028e0609 */
[----:B------:R-:W-:-:S13]  /*4270*/  ISETP.GT.AND P5, PT, R5, 0x48, P6 ;  /* 0x000000480500780c */ /* 0x000fda00037a4270 */
[----:B-1----:R-:W-:Y:S05]  /*4280*/  @!P5 BRA `(.L_x_87) ;  /* 0x00000000000cd947 */ /* 0x002fea0003800000 */
[----:B------:R-:W-:-:S04]  /*4290*/  IADD3 R92, P6, R16, UR20, RZ ;  /* 0x00000014105c7c10 */ /* 0x000fc8000ffde0ff */
[----:B------:R-:W-:-:S05]  /*42a0*/  IADD3.X R93, R17, UR4, RZ, P6, !PT ;  /* 0x00000004115d7c10 */ /* 0x000fca000b7fe4ff */
[----:B------:R1:W5:Y:S04]  /*42b0*/  LDG.E.LTC128B.U16 R88, desc[UR14][R92.64] ;  /* 0x0000000e5c587981 */ /* 0x000368000c1e1520 */
.L_x_87:
[----:B------:R-:W-:Y:S05]  /*42c0*/  BSYNC B0 ;  /* 0x0000000000007941 */ /* 0x000fea0003800000 */
.L_x_86:
[----:B-1---5:R-:W-:Y:S01]  /*42d0*/  IMAD.U32 R93, R88, 0x10000, RZ ;  /* 0x00010000585d7824 */ /* 0x022fe200078e00ff */
[----:B------:R-:W-:Y:S01]  /*42e0*/  LOP3.LUT P6, RZ, R120, 0x8, RZ, 0xc0, !PT ;  /* 0x0000000878ff7812 */ /* 0x000fe200078cc0ff */
[----:B------:R-:W-:Y:S02]  /*42f0*/  BSSY B0, `(.L_x_88) ;  /* 0x000000c000007945 */ /* 0x000fe40003800000 */
        /* <DEDUP_REMOVED lines=11> */
.L_x_89:
[----:B------:R-:W-:Y:S05]  /*43b0*/  BSYNC B0 ;  /* 0x0000000000007941 */ /* 0x000fea0003800000 */
.L_x_88:
        /* <DEDUP_REMOVED lines=42> */
.L_x_91:
[----:B------:R-:W-:Y:S05]  /*4660*/  BSYNC B0 ;  /* 0x0000000000007941 */ /* 0x000fea0003800000 */
.L_x_90:
        /* <DEDUP_REMOVED lines=14> */
.L_x_93:
[----:B------:R-:W-:Y:S05]  /*4750*/  BSYNC B0 ;  /* 0x0000000000007941 */ /* 0x000fea0003800000 */
.L_x_92:
        /* <DEDUP_REMOVED lines=42> */
.L_x_95:
[----:B------:R-:W-:Y:S05]  /*4a00*/  BSYNC B0 ;  /* 0x0000000000007941 */ /* 0x000fea0003800000 */
.L_x_94:
        /* <DEDUP_REMOVED lines=14> */
.L_x_97:
[----:B------:R-:W-:Y:S05]  /*4af0*/  BSYNC B0 ;  /* 0x0000000000007941 */ /* 0x000fea0003800000 */
.L_x_96:
        /* <DEDUP_REMOVED lines=42> */
.L_x_99:
[----:B------:R-:W-:Y:S05]  /*4da0*/  BSYNC B0 ;  /* 0x0000000000007941 */ /* 0x000fea0003800000 */
.L_x_98:
        /* <DEDUP_REMOVED lines=14> */
.L_x_101:
[----:B------:R-:W-:Y:S05]  /*4e90*/  BSYNC B0 ;  /* 0x0000000000007941 */ /* 0x000fea0003800000 */
.L_x_100:
        /* <DEDUP_REMOVED lines=42> */
.L_x_103:
[----:B------:R-:W-:Y:S05]  /*5140*/  BSYNC B0 ;  /* 0x0000000000007941 */ /* 0x000fea0003800000 */
.L_x_102:
        /* <DEDUP_REMOVED lines=14> */
.L_x_105:
[----:B------:R-:W-:Y:S05]  /*5230*/  BSYNC B0 ;  /* 0x0000000000007941 */ /* 0x000fea0003800000 */
.L_x_104:
[----:B-1---5:R-:W-:Y:S01]  /*5240*/  IMAD.U32 R109, R88, 0x10000, RZ ;  /* 0x00010000586d7824 */ /* 0x022fe200078e00ff */
[----:B------:R-:W-:-:S03]  /*5250*/  ULOP3.LUT UR8, UR22, 0x60, URZ, 0xfc, !UPT ;  /* 0x0000006016087892 */ /* 0x000fc6000f8efc3f */
        /* <DEDUP_REMOVED lines=38> */
.L_x_107:
[----:B------:R-:W-:Y:S05]  /*54c0*/  BSYNC B0 ;  /* 0x0000000000007941 */ /* 0x000fea0003800000 */
.L_x_106:
[----:B-1---5:R-:W-:Y:S01]  /*54d0*/  IMAD.U32 R113, R88, 0x10000, RZ ;  /* 0x0001000058717824 */ /* 0x022fe200078e00ff */
[----:B------:R-:W-:Y:S03]  /*54e0*/  BSSY B0, `(.L_x_108) ;  /* 0x000000c000007945 */ /* 0x000fe60003800000 */
        /* <DEDUP_REMOVED lines=11> */
.L_x_109:
[----:B------:R-:W-:Y:S05]  /*55a0*/  BSYNC B0 ;  /* 0x0000000000007941 */ /* 0x000fea0003800000 */
.L_x_108:
[----:B-1---5:R-:W-:Y:S01]  /*55b0*/  IMAD.U32 R113, R88, 0x10000, RZ ;  /* 0x0001000058717824 */ /* 0x022fe200078e00ff */
[----:B------:R-:W-:-:S03]  /*55c0*/  ULOP3.LUT UR6, UR22, 0x70, URZ, 0xfc, !UPT ;  /* 0x0000007016067892 */ /* 0x000fc6000f8efc3f */
[----:B------:R-:W-:-:S04]  /*55d0*/  FMUL R4, R113, R2 ;  /* 0x0000000271047220 */ /* 0x000fc80000400000 */
[----:B------:R-:W-:-:S05]  /*55e0*/  FFMA R4, R115, R0, R4 ;  /* 0x0000000073047223 */ /* 0x000fca0000000004 */
[----:B------:R-:W-:-:S05]  /*55f0*/  F2FP.BF16.F32.PACK_AB R4, RZ, R4 ;  /* 0x00000004ff04723e */ /* 0x000fca00000010ff */
[----:B------:R-:W-:Y:S01]  /*5600*/  @P5 STG.E.U16 desc[UR14][R130.64], R4 ;  /* 0x0000000482005986 */ /* 0x000fe2000c10150e */
        /* <DEDUP_REMOVED lines=10> */
[----:B------:R-:W-:-:S05]  /*56b0*/  F2FP.BF16.F32.PACK_AB R115, RZ, R115 ;  /* 0x00000073ff73723e */ /* 0x000fca00000010ff */
[----:B------:R1:W-:Y:S01]  /*56c0*/  @P5 STG.E.U16 desc[UR14][R126.64], R115 ;  /* 0x000000737e005986 */ /* 0x0003e2000c10150e */
[----:B------:R-:W-:-:S05]  /*56d0*/  IADD3 R114, P5, R111, R8, RZ ;  /* 0x000000086f727210 */ /* 0x000fca0007fbe0ff */
[----:B-1----:R-:W-:Y:S01]  /*56e0*/  IMAD.X R115, R15, 0x1, R9, P5 ;  /* 0x000000010f737824 */ /* 0x002fe200028e0609 */
[----:B------:R-:W-:-:S04]  /*56f0*/  IADD3 R20, P5, R20, UR5, RZ ;  /* 0x0000000514147c10 */ /* 0x000fc8000ffbe0ff */
[----:B------:R-:W-:Y:S02]  /*5700*/  IADD3.X R21, R21, UR4, RZ, P5, !PT ;  /* 0x0000000415157c10 */ /* 0x000fe4000affe4ff */
[----:B------:R-:W-:-:S13]  /*5710*/  ISETP.GT.AND P5, PT, R5, 0x40, P0 ;  /* 0x000000400500780c */ /* 0x000fda00007a4270 */
[----:B------:R-:W2:Y:S01]  /*5720*/  @P5 LDG.E.LTC128B.U16 R88, desc[UR14][R20.64] ;  /* 0x0000000e14585981 */ /* 0x000ea2000c1e1520 */
[----:B------:R-:W-:Y:S01]  /*5730*/  BSSY B0, `(.L_x_110) ;  /* 0x000000d000007945 */ /* 0x000fe20003800000 */
[----:B--2---:R-:W-:-:S04]  /*5740*/  IMAD.U32 R9, R88, 0x10000, RZ ;  /* 0x0001000058097824 */ /* 0x004fc800078e00ff */
        /* <DEDUP_REMOVED lines=11> */
.L_x_111:
[----:B------:R-:W-:Y:S05]  /*5800*/  BSYNC B0 ;  /* 0x0000000000007941 */ /* 0x000fea0003800000 */
.L_x_110:
        /* <DEDUP_REMOVED lines=11> */
[----:B-1----:R-:W-:Y:S05]  /*58c0*/  @!P5 BRA `(.L_x_113) ;  /* 0x000000000004d947 */ /* 0x002fea0003800000 */
[----:B------:R1:W5:Y:S02]  /*58d0*/  LDG.E.LTC128B.U16 R88, desc[UR14][R16.64] ;  /* 0x0000000e10587981 */ /* 0x000364000c1e1520 */
.L_x_113:
[----:B------:R-:W-:Y:S05]  /*58e0*/  BSYNC B0 ;  /* 0x0000000000007941 */ /* 0x000fea0003800000 */
.L_x_112:
        /* <DEDUP_REMOVED lines=13> */
.L_x_115:
[----:B------:R-:W-:Y:S05]  /*59c0*/  BSYNC B0 ;  /* 0x0000000000007941 */ /* 0x000fea0003800000 */
.L_x_114:
[----:B-----5:R-:W-:Y:S01]  /*59d0*/  IMAD.U32 R21, R88, 0x10000, RZ ;  /* 0x0001000058157824 */ /* 0x020fe200078e00ff */
        /* <DEDUP_REMOVED lines=9> */
[----:B--2---:R-:W-:Y:S05]  /*5a70*/  @!P5 BRA `(.L_x_117) ;  /* 0x00000000000cd947 */ /* 0x004fea0003800000 */
[----:B------:R-:W-:-:S04]  /*5a80*/  IADD3 R20, P6, R6, UR21, RZ ;  /* 0x0000001506147c10 */ /* 0x000fc8000ffde0ff */
[----:B------:R-:W-:-:S05]  /*5a90*/  IADD3.X R21, R7, UR4, RZ, P6, !PT ;  /* 0x0000000407157c10 */ /* 0x000fca000b7fe4ff */
[----:B------:R2:W5:Y:S04]  /*5aa0*/  LDG.E.LTC128B.U16 R88, desc[UR14][R20.64] ;  /* 0x0000000e14587981 */ /* 0x000568000c1e1520 */
.L_x_117:
[----:B------:R-:W-:Y:S05]  /*5ab0*/  BSYNC B0 ;  /* 0x0000000000007941 */ /* 0x000fea0003800000 */
.L_x_116:
[----:B--2--5:R-:W-:Y:S01]  /*5ac0*/  IMAD.U32 R21, R88, 0x10000, RZ ;  /* 0x0001000058157824 */ /* 0x024fe200078e00ff */
        /* <DEDUP_REMOVED lines=10> */
[----:B--2---:R-:W-:Y:S05]  /*5b70*/  @!P5 BRA `(.L_x_119) ;  /* 0x000000000004d947 */ /* 0x004fea0003800000 */
[----:B------:R2:W5:Y:S02]  /*5b80*/  LDG.E.LTC128B.U16 R88, desc[UR14][R56.64] ;  /* 0x0000000e38587981 */ /* 0x000564000c1e1520 */
.L_x_119:
[----:B------:R-:W-:Y:S05]  /*5b90*/  BSYNC B0 ;  /* 0x0000000000007941 */ /* 0x000fea0003800000 */
.L_x_118:
        /* <DEDUP_REMOVED lines=10> */
[----:B---3--:R-:W-:Y:S05]  /*5c40*/  @!P5 BRA `(.L_x_121) ;  /* 0x00000000000cd947 */ /* 0x008fea0003800000 */
[----:B------:R-:W-:-:S04]  /*5c50*/  IADD3 R116, P6, R18, UR21, RZ ;  /* 0x0000001512747c10 */ /* 0x000fc8000ffde0ff */
[----:B------:R-:W-:-:S05]  /*5c60*/  IADD3.X R117, R19, UR4, RZ, P6, !PT ;  /* 0x0000000413757c10 */ /* 0x000fca000b7fe4ff */
[----:B------:R3:W5:Y:S04]  /*5c70*/  LDG.E.LTC128B.U16 R88, desc[UR14][R116.64] ;  /* 0x0000000e74587981 */ /* 0x000768000c1e1520 */
.L_x_121:
[----:B------:R-:W-:Y:S05]  /*5c80*/  BSYNC B0 ;  /* 0x0000000000007941 */ /* 0x000fea0003800000 */
.L_x_120:
[----:B---3-5:R-:W-:Y:S01]  /*5c90*/  IMAD.U32 R117, R88, 0x10000, RZ ;  /* 0x0001000058757824 */ /* 0x028fe200078e00ff */
        /* <DEDUP_REMOVED lines=13> */
.L_x_123:
[----:B------:R-:W-:Y:S05]  /*5d70*/  BSYNC B0 ;  /* 0x0000000000007941 */ /* 0x000fea0003800000 */
.L_x_122:
        /* <DEDUP_REMOVED lines=8> */
[----:B---3--:R-:W-:Y:S01]  /*5e00*/  IMAD.X R117, R11, 0x1, R15, P5 ;  /* 0x000000010b757824 */ /* 0x008fe200028e060f */
[----:B------:R-:W-:-:S13]  /*5e10*/  ISETP.GT.AND P5, PT, R5, 0x80, P6 ;  /* 0x000000800500780c */ /* 0x000fda00037a4270 */
[----:B------:R-:W-:Y:S05]  /*5e20*/  @!P5 BRA `(.L_x_125) ;  /* 0x00000000000cd947 */ /* 0x000fea0003800000 */
[----:B------:R-:W-:-:S04]  /*5e30*/  IADD3 R112, P6, R6, UR19, RZ ;  /* 0x0000001306707c10 */ /* 0x000fc8000ffde0ff */
[----:B------:R-:W-:-:S05]  /*5e40*/  IADD3.X R113, R7, UR4, RZ, P6, !PT ;  /* 0x0000000407717c10 */ /* 0x000fca000b7fe4ff */
[----:B------:R3:W5:Y:S04]  /*5e50*/  LDG.E.LTC128B.U16 R88, desc[UR14][R112.64] ;  /* 0x0000000e70587981 */ /* 0x000768000c1e1520 */
.L_x_125:
[----:B------:R-:W-:Y:S05]  /*5e60*/  BSYNC B0 ;  /* 0x0000000000007941 */ /* 0x000fea0003800000 */
.L_x_124:
[----:B---3-5:R-:W-:Y:S01]  /*5e70*/  IMAD.U32 R113, R88, 0x10000, RZ ;  /* 0x0001000058717824 */ /* 0x028fe200078e00ff */
[----:B------:R-:W-:Y:S01]  /*5e80*/  LOP3.LUT P6, RZ, R120, 0x4, RZ, 0xc0, !PT ;  /* 0x0000000478ff7812 */ /* 0x000fe200078cc0ff */
[----:B------:R-:W-:Y:S01]  /*5e90*/  BSSY B0, `(.L_x_126) ;  /* 0x000000d000007945 */ /* 0x000fe20003800000 */
[----:B------:R-:W-:Y:S01]  /*5ea0*/  PRMT R60, R88, 0x7610, R60 ;  /* 0x00007610583c7816 */ /* 0x000fe2000000003c */
        /* <DEDUP_REMOVED lines=11> */
.L_x_127:
[----:B------:R-:W-:Y:S05]  /*5f60*/  BSYNC B0 ;  /* 0x0000000000007941 */ /* 0x000fea0003800000 */
.L_x_126:
        /* <DEDUP_REMOVED lines=15> */
.L_x_129:
[----:B------:R-:W-:Y:S05]  /*6060*/  BSYNC B0 ;  /* 0x0000000000007941 */ /* 0x000fea0003800000 */
.L_x_128:
        /* <DEDUP_REMOVED lines=14> */
.L_x_131:
[----:B------:R-:W-:Y:S05]  /*6150*/  BSYNC B0 ;  /* 0x0000000000007941 */ /* 0x000fea0003800000 */
.L_x_130:
        /* <DEDUP_REMOVED lines=14> */
.L_x_133:
[----:B------:R-:W-:Y:S05]  /*6240*/  BSYNC B0 ;  /* 0x0000000000007941 */ /* 0x000fea0003800000 */
.L_x_132:
        /* <DEDUP_REMOVED lines=14> */
.L_x_135:
[----:B------:R-:W-:Y:S05]  /*6330*/  BSYNC B0 ;  /* 0x0000000000007941 */ /* 0x000fea0003800000 */
.L_x_134:
        /* <DEDUP_REMOVED lines=14> */
.L_x_137:
[----:B------:R-:W-:Y:S05]  /*6420*/  BSYNC B0 ;  /* 0x0000000000007941 */ /* 0x000fea0003800000 */
.L_x_136:
        /* <DEDUP_REMOVED lines=14> */
.L_x_139:
[----:B------:R-:W-:Y:S05]  /*6510*/  BSYNC B0 ;  /* 0x0000000000007941 */ /* 0x000fea0003800000 */
.L_x_138:
        /* <DEDUP_REMOVED lines=14> */
.L_x_141:
[----:B------:R-:W-:Y:S05]  /*6600*/  BSYNC B0 ;  /* 0x0000000000007941 */ /* 0x000fea0003800000 */
.L_x_140:
        /* <DEDUP_REMOVED lines=14> */
.L_x_143:
[----:B------:R-:W-:Y:S05]  /*66f0*/  BSYNC B0 ;  /* 0x0000000000007941 */ /* 0x000fea0003800000 */
.L_x_142:
        /* <DEDUP_REMOVED lines=14> */
.L_x_145:
[----:B------:R-:W-:Y:S05]  /*67e0*/  BSYNC B0 ;  /* 0x0000000000007941 */ /* 0x000fea0003800000 */
.L_x_144:
        /* <DEDUP_REMOVED lines=14> */
.L_x_147:
[----:B------:R-:W-:Y:S05]  /*68d0*/  BSYNC B0 ;  /* 0x0000000000007941 */ /* 0x000fea0003800000 */
.L_x_146:
        /* <DEDUP_REMOVED lines=14> */
.L_x_149:
[----:B------:R-:W-:Y:S05]  /*69c0*/  BSYNC B0 ;  /* 0x0000000000007941 */ /* 0x000fea0003800000 */
.L_x_148:
        /* <DEDUP_REMOVED lines=14> */
.L_x_151:
[----:B------:R-:W-:Y:S05]  /*6ab0*/  BSYNC B0 ;  /* 0x0000000000007941 */ /* 0x000fea0003800000 */
.L_x_150:
        /* <DEDUP_REMOVED lines=14> */
.L_x_153:
[----:B------:R-:W-:Y:S05]  /*6ba0*/  BSYNC B0 ;  /* 0x0000000000007941 */ /* 0x000fea0003800000 */
.L_x_152:
        /* <DEDUP_REMOVED lines=14> */
.L_x_155:
[----:B------:R-:W-:Y:S05]  /*6c90*/  BSYNC B0 ;  /* 0x0000000000007941 */ /* 0x000fea0003800000 */
.L_x_154:
        /* <DEDUP_REMOVED lines=14> */
.L_x_157:
[----:B------:R-:W-:Y:S05]  /*6d80*/  BSYNC B0 ;  /* 0x0000000000007941 */ /* 0x000fea0003800000 */
.L_x_156:
        /* <DEDUP_REMOVED lines=14> */
.L_x_159:
[----:B------:R-:W-:Y:S05]  /*6e70*/  BSYNC B0 ;  /* 0x0000000000007941 */ /* 0x000fea0003800000 */
.L_x_158:
        /* <DEDUP_REMOVED lines=14> */
.L_x_161:
[----:B------:R-:W-:Y:S05]  /*6f60*/  BSYNC B0 ;  /* 0x0000000000007941 */ /* 0x000fea0003800000 */
.L_x_160:
[----:B---3-5:R-:W-:Y:S01]  /*6f70*/  IMAD.U32 R61, R4, 0x10000, RZ ;  /* 0x00010000043d7824 */ /* 0x028fe200078e00ff */
        /* <DEDUP_REMOVED lines=12> */
.L_x_163:
[----:B------:R-:W-:Y:S05]  /*7040*/  BSYNC B0 ;  /* 0x0000000000007941 */ /* 0x000fea0003800000 */
.L_x_162:
        /* <DEDUP_REMOVED lines=13> */
.L_x_165:
[----:B------:R-:W-:Y:S05]  /*7120*/  BSYNC B0 ;  /* 0x0000000000007941 */ /* 0x000fea0003800000 */
.L_x_164:
        /* <DEDUP_REMOVED lines=13> */
.L_x_167:
[----:B------:R-:W-:Y:S05]  /*7200*/  BSYNC B0 ;  /* 0x0000000000007941 */ /* 0x000fea0003800000 */
.L_x_166:
        /* <DEDUP_REMOVED lines=13> */
.L_x_169:
[----:B------:R-:W-:Y:S05]  /*72e0*/  BSYNC B0 ;  /* 0x0000000000007941 */ /* 0x000fea0003800000 */
.L_x_168:
        /* <DEDUP_REMOVED lines=13> */
.L_x_171:
[----:B------:R-:W-:Y:S05]  /*73c0*/  BSYNC B0 ;  /* 0x0000000000007941 */ /* 0x000fea0003800000 */
.L_x_170:
        /* <DEDUP_REMOVED lines=11> */
[----:B---3--:R-:W-:Y:S05]  /*7480*/  @!P5 BRA `(.L_x_173) ;  /* 0x000000000004d947 */ /* 0x008fea0003800000 */
[----:B------:R3:W5:Y:S02]  /*7490*/  LDG.E.LTC128B.U16 R4, desc[UR14][R6.64] ;  /* 0x0000000e06047981 */ /* 0x000764000c1e1520 */
.L_x_173:
[----:B------:R-:W-:Y:S05]  /*74a0*/  BSYNC B0 ;  /* 0x0000000000007941 */ /* 0x000fea0003800000 */
.L_x_172:
        /* <DEDUP_REMOVED lines=13> */
.L_x_175:
[----:B------:R-:W-:Y:S05]  /*7580*/  BSYNC B0 ;  /* 0x0000000000007941 */ /* 0x000fea0003800000 */
.L_x_174:
        /* <DEDUP_REMOVED lines=9> */
[----:B---3--:R-:W-:Y:S02]  /*7620*/  IADD3.X R7, R19, UR4, RZ, P5, !PT ;  /* 0x0000000413077c10 */ /* 0x008fe4000affe4ff */
[----:B------:R-:W-:-:S13]  /*7630*/  ISETP.GT.AND P5, PT, R5, 0x88, P0 ;  /* 0x000000880500780c */ /* 0x000fda00007a4270 */
[----:B------:R-:W-:Y:S05]  /*7640*/  @!P5 BRA `(.L_x_177) ;  /* 0x000000000004d947 */ /* 0x000fea0003800000 */
[----:B------:R3:W5:Y:S02]  /*7650*/  LDG.E.LTC128B.U16 R4, desc[UR14][R6.64] ;  /* 0x0000000e06047981 */ /* 0x000764000c1e1520 */
.L_x_177:
[----:B------:R-:W-:Y:S05]  /*7660*/  BSYNC B0 ;  /* 0x0000000000007941 */ /* 0x000fea0003800000 */
.L_x_176:
[----:B---3-5:R-:W-:Y:S01]  /*7670*/  IMAD.U32 R7, R4, 0x10000, RZ ;  /* 0x0001000004077824 */ /* 0x028fe200078e00ff */
[----:B------:R-:W-:Y:S03]  /*7680*/  BSSY B0, `(.L_x_178) ;  /* 0x000000d000007945 */ /* 0x000fe60003800000 */
[----:B------:R-:W-:-:S04]  /*7690*/  FMUL R6, R7, R2 ;  /* 0x0000000207067220 */ /* 0x000fc80000400000 */
[----:B------:R-:W-:-:S05]  /*76a0*/  FFMA R6, R87, R0, R6 ;  /* 0x0000000057067223 */ /* 0x000fca0000000006 */
[----:B------:R-:W-:-:S04]  /*76b0*/  F2FP.BF16.F32.PACK_AB R6, RZ, R6 ;  /* 0x00000006ff06723e */ /* 0x000fc800000010ff */
[----:B------:R-:W-:-:S05]  /*76c0*/  PRMT R11, R6, 0x7610, R11 ;  /* 0x00007610060b7816 */ /* 0x000fca000000000b */
        /* <DEDUP_REMOVED lines=8> */
.L_x_179:
[----:B------:R-:W-:Y:S05]  /*7750*/  BSYNC B0 ;  /* 0x0000000000007941 */ /* 0x000fea0003800000 */
.L_x_178:
        /* <DEDUP_REMOVED lines=11> */
[----:B0-----:R-:W-:-:S04]  /*7810*/  IADD3 R18, P6, R16, UR21, RZ ;  /* 0x0000001510127c10 */ /* 0x001fc8000ffde0ff */
[----:B------:R-:W-:-:S05]  /*7820*/  IADD3.X R19, R17, UR4, RZ, P6, !PT ;  /* 0x0000000411137c10 */ /* 0x000fca000b7fe4ff */
[----:B------:R3:W5:Y:S04]  /*7830*/  LDG.E.LTC128B.U16 R4, desc[UR14][R18.64] ;  /* 0x0000000e12047981 */ /* 0x000768000c1e1520 */
.L_x_181:
[----:B------:R-:W-:Y:S05]  /*7840*/  BSYNC B0 ;  /* 0x0000000000007941 */ /* 0x000fea0003800000 */
.L_x_180:
[----:B0--3-5:R-:W-:Y:S01]  /*7850*/  IMAD.U32 R19, R4, 0x10000, RZ ;  /* 0x0001000004137824 */ /* 0x029fe200078e00ff */
[----:B------:R-:W-:Y:S01]  /*7860*/  ISETP.GT.AND P4, PT, R5, 0xc8, P4 ;  /* 0x000000c80500780c */ /* 0x000fe20002784270 */
[----:B------:R-:W-:Y:S02]  /*7870*/  BSSY B0, `(.L_x_182) ;  /* 0x000000b000007945 */ /* 0x000fe40003800000 */
[----:B------:R-:W-:-:S04]  /*7880*/  FMUL R12, R19, R2 ;  /* 0x00000002130c7220 */ /* 0x000fc80000400000 */
[----:B------:R-:W-:-:S05]  /*7890*/  FFMA R12, R25, R0, R12 ;  /* 0x00000000190c7223 */ /* 0x000fca000000000c */
[----:B------:R-:W-:-:S05]  /*78a0*/  F2FP.BF16.F32.PACK_AB R12, RZ, R12 ;  /* 0x0000000cff0c723e */ /* 0x000fca00000010ff */
[----:B------:R0:W-:Y:S01]  /*78b0*/  @P5 STG.E.U16 desc[UR14][R60.64], R12 ;  /* 0x0000000c3c005986 */ /* 0x0001e2000c10150e */
[----:B------:R-:W-:-:S05]  /*78c0*/  IADD3 R18, P5, R20, R13, RZ ;  /* 0x0000000d14127210 */ /* 0x000fca0007fbe0ff */
[----:B------:R-:W-:Y:S01]  /*78d0*/  IMAD.X R19, R21, 0x1, R15, P5 ;  /* 0x0000000115137824 */ /* 0x000fe200028e060f */
[----:B------:R-:W-:Y:S07]  /*78e0*/  @!P4 BRA `(.L_x_183) ;  /* 0x00000000000cc947 */ /* 0x000fee0003800000 */
[----:B0-----:R-:W-:-:S04]  /*78f0*/  IADD3 R12, P5, R56, UR22, RZ ;  /* 0x00000016380c7c10 */ /* 0x001fc8000ffbe0ff */
[----:B------:R-:W-:-:S05]  /*7900*/  IADD3.X R13, R57, UR4, RZ, P5, !PT ;  /* 0x00000004390d7c10 */ /* 0x000fca000affe4ff */
[----:B------:R3:W5:Y:S04]  /*7910*/  LDG.E.LTC128B.U16 R4, desc[UR14][R12.64] ;  /* 0x0000000e0c047981 */ /* 0x000768000c1e1520 */
.L_x_183:
[----:B------:R-:W-:Y:S05]  /*7920*/  BSYNC B0 ;  /* 0x0000000000007941 */ /* 0x000fea0003800000 */
.L_x_182:
        /* <DEDUP_REMOVED lines=11> */
[----:B0-----:R-:W-:-:S04]  /*79e0*/  IADD3 R12, P5, R56, UR21, RZ ;  /* 0x00000015380c7c10 */ /* 0x001fc8000ffbe0ff */
[----:B------:R-:W-:-:S05]  /*79f0*/  IADD3.X R13, R57, UR4, RZ, P5, !PT ;  /* 0x00000004390d7c10 */ /* 0x000fca000affe4ff */
[----:B------:R3:W5:Y:S04]  /*7a00*/  LDG.E.LTC128B.U16 R4, desc[UR14][R12.64] ;  /* 0x0000000e0c047981 */ /* 0x000768000c1e1520 */
.L_x_185:
[----:B------:R-:W-:Y:S05]  /*7a10*/  BSYNC B0 ;  /* 0x0000000000007941 */ /* 0x000fea0003800000 */
.L_x_184:
[----:B-----5:R-:W-:Y:S01]  /*7a20*/  IMAD.U32 R3, R4, 0x10000, RZ ;  /* 0x0001000004037824 */ /* 0x020fe200078e00ff */
[----:B------:R-:W-:Y:S01]  /*7a30*/  LOP3.LUT P5, RZ, R120, 0x4, RZ, 0xc0, !PT ;  /* 0x0000000478ff7812 */ /* 0x000fe200078ac0ff */
[----:B------:R-:W-:Y:S02]  /*7a40*/  BSSY B0, `(.L_x_186) ;  /* 0x000000c000007945 */ /* 0x000fe40003800000 */
[----:B0--3--:R-:W-:-:S04]  /*7a50*/  FMUL R12, R3, R2 ;  /* 0x00000002030c7220 */ /* 0x009fc80000400000 */
[----:B------:R-:W-:-:S05]  /*7a60*/  FFMA R12, R27, R0, R12 ;  /* 0x000000001b0c7223 */ /* 0x000fca000000000c */
[----:B------:R-:W-:-:S05]  /*7a70*/  F2FP.BF16.F32.PACK_AB R12, RZ, R12 ;  /* 0x0000000cff0c723e */ /* 0x000fca00000010ff */
[----:B------:R0:W-:Y:S01]  /*7a80*/  @P4 STG.E.U16 desc[UR14][R22.64], R12 ;  /* 0x0000000c16004986 */ /* 0x0001e2000c10150e */
[----:B------:R-:W-:-:S05]  /*7a90*/  IADD3 R18, P4, R8, R89, RZ ;  /* 0x0000005908127210 */ /* 0x000fca0007f9e0ff */
[----:B------:R-:W-:Y:S01]  /*7aa0*/  IMAD.X R19, R9, 0x1, R15, P4 ;  /* 0x0000000109137824 */ /* 0x000fe200020e060f */
[----:B------:R-:W-:-:S13]  /*7ab0*/  ISETP.GT.AND P4, PT, R5, 0xc0, P5 ;  /* 0x000000c00500780c */ /* 0x000fda0002f84270 */
[----:B0-----:R-:W-:Y:S05]  /*7ac0*/  @!P4 BRA `(.L_x_187) ;  /* 0x00000000000cc947 */ /* 0x001fea0003800000 */
[----:B------:R-:W-:-:S04]  /*7ad0*/  IADD3 R12, P5, R16, UR20, RZ ;  /* 0x00000014100c7c10 */ /* 0x000fc8000ffbe0ff */
[----:B------:R-:W-:-:S05]  /*7ae0*/  IADD3.X R13, R17, UR4, RZ, P5, !PT ;  /* 0x00000004110d7c10 */ /* 0x000fca000affe4ff */
[----:B------:R0:W5:Y:S04]  /*7af0*/  LDG.E.LTC128B.U16 R4, desc[UR14][R12.64] ;  /* 0x0000000e0c047981 */ /* 0x000168000c1e1520 */
.L_x_187:
[----:B------:R-:W-:Y:S05]  /*7b00*/  BSYNC B0 ;  /* 0x0000000000007941 */ /* 0x000fea0003800000 */
.L_x_186:
        /* <DEDUP_REMOVED lines=14> */
.L_x_189:
[----:B------:R-:W-:Y:S05]  /*7bf0*/  BSYNC B0 ;  /* 0x0000000000007941 */ /* 0x000fea0003800000 */
.L_x_188:
[----:B-----5:R-:W-:Y:S01]  /*7c00*/  IMAD.U32 R3, R4, 0x10000, RZ ;  /* 0x0001000004037824 */ /* 0x020fe200078e00ff */
[----:B------:R-:W-:Y:S01]  /*7c10*/  LOP3.LUT P5, RZ, R120, 0x4, RZ, 0xc0, !PT ;  /* 0x0000000478ff7812 */ /* 0x000fe200078ac0ff */
[----:B------:R-:W-:Y:S02]  /*7c20*/  BSSY B0, `(.L_x_190) ;  /* 0x000000c000007945 */ /* 0x000fe40003800000 */
[----:B---3--:R-:W-:-:S04]  /*7c30*/  FMUL R6, R3, R2 ;  /* 0x0000000203067220 */ /* 0x008fc80000400000 */
[----:B------:R-:W-:-:S05]  /*7c40*/  FFMA R6, R29, R0, R6 ;  /* 0x000000001d067223 */ /* 0x000fca0000000006 */
[----:B------:R-:W-:-:S05]  /*7c50*/  F2FP.BF16.F32.PACK_AB R6, RZ, R6 ;  /* 0x00000006ff06723e */ /* 0x000fca00000010ff */
[----:B------:R3:W-:Y:S01]  /*7c60*/  @P4 STG.E.U16 desc[UR14][R10.64], R6 ;  /* 0x000000060a004986 */ /* 0x0007e2000c10150e */
[----:B0-----:R-:W-:-:S05]  /*7c70*/  IADD3 R12, P4, R20, R123, RZ ;  /* 0x0000007b140c7210 */ /* 0x001fca0007f9e0ff */
[----:B------:R-:W-:Y:S01]  /*7c80*/  IMAD.X R13, R21, 0x1, R15, P4 ;  /* 0x00000001150d7824 */ /* 0x000fe200020e060f */
[----:B------:R-:W-:-:S13]  /*7c90*/  ISETP.GT.AND P4, PT, R5, 0xc8, P5 ;  /* 0x000000c80500780c */ /* 0x000fda0002f84270 */
[----:B---3--:R-:W-:Y:S05]  /*7ca0*/  @!P4 BRA `(.L_x_191) ;  /* 0x00000000000cc947 */ /* 0x008fea0003800000 */
[----:B------:R-:W-:-:S04]  /*7cb0*/  IADD3 R6, P5, R56, UR20, RZ ;  /* 0x0000001438067c10 */ /* 0x000fc8000ffbe0ff */
[----:B------:R-:W-:-:S05]  /*7cc0*/  IADD3.X R7, R57, UR4, RZ, P5, !PT ;  /* 0x0000000439077c10 */ /* 0x000fca000affe4ff */
[----:B------:R0:W5:Y:S04]  /*7cd0*/  LDG.E.LTC128B.U16 R4, desc[UR14][R6.64] ;  /* 0x0000000e06047981 */ /* 0x000168000c1e1520 */
.L_x_191:
[----:B------:R-:W-:Y:S05]  /*7ce0*/  BSYNC B0 ;  /* 0x0000000000007941 */ /* 0x000fea0003800000 */
.L_x_190:
[----:B-----5:R-:W-:Y:S01]  /*7cf0*/  IMAD.U32 R3, R4, 0x10000, RZ ;  /* 0x0001000004037824 */ /* 0x020fe200078e00ff */
        /* <DEDUP_REMOVED lines=12> */
.L_x_193:
[----:B------:R-:W-:Y:S05]  /*7dc0*/  BSYNC B0 ;  /* 0x0000000000007941 */ /* 0x000fea0003800000 */
.L_x_192:
        /* <DEDUP_REMOVED lines=14> */
.L_x_195:
[----:B------:R-:W-:Y:S05]  /*7eb0*/  BSYNC B0 ;  /* 0x0000000000007941 */ /* 0x000fea0003800000 */
.L_x_194:
        /* <DEDUP_REMOVED lines=14> */
.L_x_197:
[----:B------:R-:W-:Y:S05]  /*7fa0*/  BSYNC B0 ;  /* 0x0000000000007941 */ /* 0x000fea0003800000 */
.L_x_196:
        /* <DEDUP_REMOVED lines=14> */
.L_x_199:
[----:B------:R-:W-:Y:S05]  /*8090*/  BSYNC B0 ;  /* 0x0000000000007941 */ /* 0x000fea0003800000 */
.L_x_198:
        /* <DEDUP_REMOVED lines=13> */
.L_x_201:
[----:B------:R-:W-:Y:S05]  /*8170*/  BSYNC B0 ;  /* 0x0000000000007941 */ /* 0x000fea0003800000 */
.L_x_200:
        /* <DEDUP_REMOVED lines=14> */
.L_x_203:
[----:B------:R-:W-:Y:S05]  /*8260*/  BSYNC B0 ;  /* 0x0000000000007941 */ /* 0x000fea0003800000 */
.L_x_202:
        /* <DEDUP_REMOVED lines=14> */
.L_x_205:
[----:B------:R-:W-:Y:S05]  /*8350*/  BSYNC B0 ;  /* 0x0000000000007941 */ /* 0x000fea0003800000 */
.L_x_204:
        /* <DEDUP_REMOVED lines=14> */
.L_x_207:
[----:B------:R-:W-:Y:S05]  /*8440*/  BSYNC B0 ;  /* 0x0000000000007941 */ /* 0x000fea0003800000 */
.L_x_206:
        /* <DEDUP_REMOVED lines=13> */
.L_x_209:
[----:B------:R-:W-:Y:S05]  /*8520*/  BSYNC B0 ;  /* 0x0000000000007941 */ /* 0x000fea0003800000 */
.L_x_208:
        /* <DEDUP_REMOVED lines=14> */
.L_x_211:
[----:B------:R-:W-:Y:S05]  /*8610*/  BSYNC B0 ;  /* 0x0000000000007941 */ /* 0x000fea0003800000 */
.L_x_210:
        /* <DEDUP_REMOVED lines=14> */
.L_x_213:
[----:B------:R-:W-:Y:S05]  /*8700*/  BSYNC B0 ;  /* 0x0000000000007941 */ /* 0x000fea0003800000 */
.L_x_212:
[----:B-----5:R-:W-:Y:S01]  /*8710*/  IMAD.U32 R3, R4, 0x10000, RZ ;  /* 0x0001000004037824 */ /* 0x020fe200078e00ff */
[----:B------:R-:W-:Y:S01]  /*8720*/  LOP3.LUT P5, RZ, R120, 0x100, RZ, 0xc0, !PT ;  /* 0x0000010078ff7812 */ /* 0x000fe200078ac0ff */
[----:B------:R-:W-:Y:S02]  /*8730*/  BSSY B0, `(.L_x_214) ;  /* 0x000000a000007945 */ /* 0x000fe40003800000 */
[----:B0--3--:R-:W-:-:S04]  /*8740*/  FMUL R6, R3, R2 ;  /* 0x0000000203067220 */ /* 0x009fc80000400000 */
[----:B------:R-:W-:-:S05]  /*8750*/  FFMA R6, R41, R0, R6 ;  /* 0x0000000029067223 */ /* 0x000fca0000000006 */
[----:B------:R-:W-:-:S05]  /*8760*/  F2FP.BF16.F32.PACK_AB R6, RZ, R6 ;  /* 0x00000006ff06723e */ /* 0x000fca00000010ff */
[----:B------:R0:W-:Y:S01]  /*8770*/  @P4 STG.E.U16 desc[UR14][R22.64], R6 ;  /* 0x0000000616004986 */ /* 0x0001e2000c10150e */
[----:B------:R-:W-:-:S13]  /*8780*/  ISETP.GT.AND P4, PT, R5, 0xc8, P5 ;  /* 0x000000c80500780c */ /* 0x000fda0002f84270 */
[----:B0-----:R-:W-:Y:S05]  /*8790*/  @!P4 BRA `(.L_x_215) ;  /* 0x00000000000cc947 */ /* 0x001fea0003800000 */
[----:B------:R-:W-:-:S04]  /*87a0*/  IADD3 R6, P5, R56, UR12, RZ ;  /* 0x0000000c38067c10 */ /* 0x000fc8000ffbe0ff */
[----:B------:R-:W-:-:S05]  /*87b0*/  IADD3.X R7, R57, UR4, RZ, P5, !PT ;  /* 0x0000000439077c10 */ /* 0x000fca000affe4ff */
[----:B------:R0:W5:Y:S04]  /*87c0*/  LDG.E.LTC128B.U16 R4, desc[UR14][R6.64] ;  /* 0x0000000e06047981 */ /* 0x000168000c1e1520 */
.L_x_215:
[----:B------:R-:W-:Y:S05]  /*87d0*/  BSYNC B0 ;  /* 0x0000000000007941 */ /* 0x000fea0003800000 */
.L_x_214:
[----:B-----5:R-:W-:Y:S01]  /*87e0*/  IMAD.U32 R3, R4, 0x10000, RZ ;  /* 0x0001000004037824 */ /* 0x020fe200078e00ff */
[----:B------:R-:W-:Y:S03]  /*87f0*/  BSSY B0, `(.L_x_216) ;  /* 0x000000a000007945 */ /* 0x000fe60003800000 */
[----:B------:R-:W-:-:S04]  /*8800*/  FMUL R3, R3, R2 ;  /* 0x0000000203037220 */ /* 0x000fc80000400000 */
[----:B------:R-:W-:-:S05]  /*8810*/  FFMA R3, R42, R0, R3 ;  /* 0x000000002a037223 */ /* 0x000fca0000000003 */
[----:B------:R-:W-:-:S05]  /*8820*/  F2FP.BF16.F32.PACK_AB R3, RZ, R3 ;  /* 0x00000003ff03723e */ /* 0x000fca00000010ff */
[----:B------:R3:W-:Y:S01]  /*8830*/  @P4 STG.E.U16 desc[UR14][R10.64], R3 ;  /* 0x000000030a004986 */ /* 0x0007e2000c10150e */
[----:B------:R-:W-:-:S13]  /*8840*/  ISETP.GT.AND P4, PT, R5, 0xc8, P6 ;  /* 0x000000c80500780c */ /* 0x000fda0003784270 */
[----:B---3--:R-:W-:Y:S05]  /*8850*/  @!P4 BRA `(.L_x_217) ;  /* 0x00000000000cc947 */ /* 0x008fea0003800000 */
[----:B0-----:R-:W-:-:S04]  /*8860*/  IADD3 R6, P5, R56, UR11, RZ ;  /* 0x0000000b38067c10 */ /* 0x001fc8000ffbe0ff */
[----:B------:R-:W-:-:S05]  /*8870*/  IADD3.X R7, R57, UR4, RZ, P5, !PT ;  /* 0x0000000439077c10 */ /* 0x000fca000affe4ff */
[----:B------:R3:W5:Y:S04]  /*8880*/  LDG.E.LTC128B.U16 R4, desc[UR14][R6.64] ;  /* 0x0000000e06047981 */ /* 0x000768000c1e1520 */
.L_x_217:
[----:B------:R-:W-:Y:S05]  /*8890*/  BSYNC B0 ;  /* 0x0000000000007941 */ /* 0x000fea0003800000 */
.L_x_216:
        /* <DEDUP_REMOVED lines=14> */
.L_x_219:
[----:B------:R-:W-:Y:S05]  /*8980*/  BSYNC B0 ;  /* 0x0000000000007941 */ /* 0x000fea0003800000 */
.L_x_218:
        /* <DEDUP_REMOVED lines=14> */
.L_x_221:
[----:B------:R-:W-:Y:S05]  /*8a70*/  BSYNC B0 ;  /* 0x0000000000007941 */ /* 0x000fea0003800000 */
.L_x_220:
[----:B-----5:R-:W-:Y:S01]  /*8a80*/  IMAD.U32 R3, R4, 0x10000, RZ ;  /* 0x0001000004037824 */ /* 0x020fe200078e00ff */
[----:B------:R-:W-:Y:S01]  /*8a90*/  LOP3.LUT P5, RZ, R120, 0x200, RZ, 0xc0, !PT ;  /* 0x0000020078ff7812 */ /* 0x000fe200078ac0ff */
[----:B------:R-:W-:Y:S02]  /*8aa0*/  BSSY B0, `(.L_x_222) ;  /* 0x000000a000007945 */ /* 0x000fe40003800000 */
[----:B0--3--:R-:W-:Y:S01]  /*8ab0*/  FMUL R6, R3, R2 ;  /* 0x0000000203067220 */ /* 0x009fe20000400000 */
[----:B------:R-:W-:-:S03]  /*8ac0*/  ISETP.GT.AND P5, PT, R5, 0xc8, P5 ;  /* 0x000000c80500780c */ /* 0x000fc60002fa4270 */
[----:B------:R-:W-:-:S05]  /*8ad0*/  FFMA R6, R45, R0, R6 ;  /* 0x000000002d067223 */ /* 0x000fca0000000006 */
[----:B------:R-:W-:-:S05]  /*8ae0*/  F2FP.BF16.F32.PACK_AB R6, RZ, R6 ;  /* 0x00000006ff06723e */ /* 0x000fca00000010ff */
[----:B------:R0:W-:Y:S01]  /*8af0*/  @P4 STG.E.U16 desc[UR14][R12.64], R6 ;  /* 0x000000060c004986 */ /* 0x0001e2000c10150e */
[----:B------:R-:W-:Y:S05]  /*8b00*/  @!P5 BRA `(.L_x_223) ;  /* 0x00000000000cd947 */ /* 0x000fea0003800000 */
[----:B0-----:R-:W-:-:S04]  /*8b10*/  IADD3 R6, P4, R56, UR10, RZ ;  /* 0x0000000a38067c10 */ /* 0x001fc8000ff9e0ff */
[----:B------:R-:W-:-:S05]  /*8b20*/  IADD3.X R7, R57, UR4, RZ, P4, !PT ;  /* 0x0000000439077c10 */ /* 0x000fca000a7fe4ff */
[----:B------:R3:W5:Y:S04]  /*8b30*/  LDG.E.LTC128B.U16 R4, desc[UR14][R6.64] ;  /* 0x0000000e06047981 */ /* 0x000768000c1e1520 */
.L_x_223:
[----:B------:R-:W-:Y:S05]  /*8b40*/  BSYNC B0 ;  /* 0x0000000000007941 */ /* 0x000fea0003800000 */
.L_x_222:
[----:B-----5:R-:W-:Y:S01]  /*8b50*/  IMAD.U32 R3, R4, 0x10000, RZ ;  /* 0x0001000004037824 */ /* 0x020fe200078e00ff */
[----:B0--3--:R-:W-:Y:S01]  /*8b60*/  IADD3 R6, P4, R20, R101, RZ ;  /* 0x0000006514067210 */ /* 0x009fe20007f9e0ff */
[----:B------:R-:W-:Y:S01]  /*8b70*/  BSSY B0, `(.L_x_224) ;  /* 0x000000b000007945 */ /* 0x000fe20003800000 */
[----:B------:R-:W-:Y:S01]  /*8b80*/  ISETP.GT.AND P6, PT, R5, 0xc8, P6 ;  /* 0x000000c80500780c */ /* 0x000fe200037c4270 */
[----:B------:R-:W-:Y:S02]  /*8b90*/  FMUL R3, R3, R2 ;  /* 0x0000000203037220 */ /* 0x000fe40000400000 */
[----:B------:R-:W-:Y:S02]  /*8ba0*/  IMAD.X R7, R21, 0x1, R15, P4 ;  /* 0x0000000115077824 */ /* 0x000fe400020e060f */
[----:B------:R-:W-:-:S05]  /*8bb0*/  FFMA R3, R46, R0, R3 ;  /* 0x000000002e037223 */ /* 0x000fca0000000003 */
[----:B------:R-:W-:-:S05]  /*8bc0*/  F2FP.BF16.F32.PACK_AB R3, RZ, R3 ;  /* 0x00000003ff03723e */ /* 0x000fca00000010ff */
[----:B------:R0:W-:Y:S01]  /*8bd0*/  @P5 STG.E.U16 desc[UR14][R6.64], R3 ;  /* 0x0000000306005986 */ /* 0x0001e2000c10150e */
[----:B------:R-:W-:Y:S05]  /*8be0*/  @!P6 BRA `(.L_x_225) ;  /* 0x00000000000ce947 */ /* 0x000fea0003800000 */
[----:B0-----:R-:W-:-:S04]  /*8bf0*/  IADD3 R6, P4, R56, UR9, RZ ;  /* 0x0000000938067c10 */ /* 0x001fc8000ff9e0ff */
[----:B------:R-:W-:-:S05]  /*8c00*/  IADD3.X R7, R57, UR4, RZ, P4, !PT ;  /* 0x0000000439077c10 */ /* 0x000fca000a7fe4ff */
[----:B------:R3:W5:Y:S04]  /*8c10*/  LDG.E.LTC128B.U16 R4, desc[UR14][R6.64] ;  /* 0x0000000e06047981 */ /* 0x000768000c1e1520 */
.L_x_225:
[----:B------:R-:W-:Y:S05]  /*8c20*/  BSYNC B0 ;  /* 0x0000000000007941 */ /* 0x000fea0003800000 */
.L_x_224:
[----:B0----5:R-:W-:Y:S01]  /*8c30*/  IMAD.U32 R3, R4, 0x10000, RZ ;  /* 0x0001000004037824 */ /* 0x021fe200078e00ff */
[----:B------:R-:W-:Y:S01]  /*8c40*/  ISETP.GT.AND P4, PT, R5, 0xc0, P3 ;  /* 0x000000c00500780c */ /* 0x000fe20001f84270 */
[----:B------:R-:W-:Y:S02]  /*8c50*/  BSSY B0, `(.L_x_226) ;  /* 0x000000b000007945 */ /* 0x000fe40003800000 */
[----:B---3--:R-:W-:-:S04]  /*8c60*/  FMUL R6, R3, R2 ;  /* 0x0000000203067220 */ /* 0x008fc80000400000 */
[----:B------:R-:W-:Y:S01]  /*8c70*/  FFMA R47, R47, R0, R6 ;  /* 0x000000002f2f7223 */ /* 0x000fe20000000006 */
[----:B------:R-:W-:-:S04]  /*8c80*/  IADD3 R6, P5, R20, R103, RZ ;  /* 0x0000006714067210 */ /* 0x000fc80007fbe0ff */
[----:B------:R-:W-:Y:S01]  /*8c90*/  F2FP.BF16.F32.PACK_AB R47, RZ, R47 ;  /* 0x0000002fff2f723e */ /* 0x000fe200000010ff */
[----:B------:R-:W-:-:S05]  /*8ca0*/  IMAD.X R7, R21, 0x1, R15, P5 ;  /* 0x0000000115077824 */ /* 0x000fca00028e060f */
[----:B------:R0:W-:Y:S01]  /*8cb0*/  @P6 STG.E.U16 desc[UR14][R6.64], R47 ;  /* 0x0000002f06006986 */ /* 0x0001e2000c10150e */
[----:B------:R-:W-:Y:S05]  /*8cc0*/  @!P4 BRA `(.L_x_227) ;  /* 0x00000000000cc947 */ /* 0x000fea0003800000 */
[----:B0-----:R-:W-:-:S04]  /*8cd0*/  IADD3 R6, P5, R16, UR8, RZ ;  /* 0x0000000810067c10 */ /* 0x001fc8000ffbe0ff */
[----:B------:R-:W-:-:S05]  /*8ce0*/  IADD3.X R7, R17, UR4, RZ, P5, !PT ;  /* 0x0000000411077c10 */ /* 0x000fca000affe4ff */
[----:B------:R3:W5:Y:S04]  /*8cf0*/  LDG.E.LTC128B.U16 R4, desc[UR14][R6.64] ;  /* 0x0000000e06047981 */ /* 0x000768000c1e1520 */
.L_x_227:
[----:B------:R-:W-:Y:S05]  /*8d00*/  BSYNC B0 ;  /* 0x0000000000007941 */ /* 0x000fea0003800000 */
.L_x_226:
        /* <DEDUP_REMOVED lines=13> */
.L_x_229:
[----:B------:R-:W-:Y:S05]  /*8de0*/  BSYNC B0 ;  /* 0x0000000000007941 */ /* 0x000fea0003800000 */
.L_x_228:
        /* <DEDUP_REMOVED lines=13> */
.L_x_231:
[----:B------:R-:W-:Y:S05]  /*8ec0*/  BSYNC B0 ;  /* 0x0000000000007941 */ /* 0x000fea0003800000 */
.L_x_230:
        /* <DEDUP_REMOVED lines=13> */
.L_x_233:
[----:B------:R-:W-:Y:S05]  /*8fa0*/  BSYNC B0 ;  /* 0x0000000000007941 */ /* 0x000fea0003800000 */
.L_x_232:
        /* <DEDUP_REMOVED lines=13> */
.L_x_235:
[----:B------:R-:W-:Y:S05]  /*9080*/  BSYNC B0 ;  /* 0x0000000000007941 */ /* 0x000fea0003800000 */
.L_x_234:
[----:B-----5:R-:W-:Y:S01]  /*9090*/  IMAD.U32 R3, R4, 0x10000, RZ ;  /* 0x0001000004037824 */ /* 0x020fe200078e00ff */
[----:B0--3--:R-:W-:Y:S01]  /*90a0*/  IADD3 R6, P4, R8, R109, RZ ;  /* 0x0000006d08067210 */ /* 0x009fe20007f9e0ff */
[----:B------:R-:W-:Y:S01]  /*90b0*/  BSSY B0, `(.L_x_236) ;  /* 0x000000b000007945 */ /* 0x000fe20003800000 */
[----:B------:R-:W-:Y:S01]  /*90c0*/  ISETP.GT.AND P2, PT, R5, 0xc0, P0 ;  /* 0x000000c00500780c */ /* 0x000fe20000744270 */
[----:B------:R-:W-:Y:S02]  /*90d0*/  FMUL R3, R3, R2 ;  /* 0x0000000203037220 */ /* 0x000fe40000400000 */
[----:B------:R-:W-:Y:S01]  /*90e0*/  IMAD.X R7, R9, 0x1, R15, P4 ;  /* 0x0000000109077824 */ /* 0x000fe200020e060f */
[----:B------:R-:W-:Y:S01]  /*90f0*/  IADD3 R10, P4, R16, UR5, RZ ;  /* 0x00000005100a7c10 */ /* 0x000fe2000ff9e0ff */
[----:B------:R-:W-:-:S03]  /*9100*/  FFMA R3, R52, R0, R3 ;  /* 0x0000000034037223 */ /* 0x000fc60000000003 */
[----:B------:R-:W-:Y:S02]  /*9110*/  IADD3.X R11, R17, UR4, RZ, P4, !PT ;  /* 0x00000004110b7c10 */ /* 0x000fe4000a7fe4ff */
[----:B------:R-:W-:-:S05]  /*9120*/  F2FP.BF16.F32.PACK_AB R3, RZ, R3 ;  /* 0x00000003ff03723e */ /* 0x000fca00000010ff */
[----:B------:R0:W-:Y:S01]  /*9130*/  @P3 STG.E.U16 desc[UR14][R6.64], R3 ;  /* 0x0000000306003986 */ /* 0x0001e2000c10150e */
[----:B------:R-:W-:Y:S05]  /*9140*/  @!P2 BRA `(.L_x_237) ;  /* 0x000000000004a947 */ /* 0x000fea0003800000 */
[----:B------:R3:W5:Y:S02]  /*9150*/  LDG.E.LTC128B.U16 R4, desc[UR14][R10.64] ;  /* 0x0000000e0a047981 */ /* 0x000764000c1e1520 */
.L_x_237:
[----:B------:R-:W-:Y:S05]  /*9160*/  BSYNC B0 ;  /* 0x0000000000007941 */ /* 0x000fea0003800000 */
.L_x_236:
[C---:B0----5:R-:W-:Y:S01]  /*9170*/  IMAD.U32 R3, R4.reuse, 0x10000, RZ ;  /* 0x0001000004037824 */ /* 0x061fe200078e00ff */
[----:B------:R-:W-:Y:S01]  /*9180*/  ISETP.GT.AND P1, PT, R5, 0xc8, P1 ;  /* 0x000000c80500780c */ /* 0x000fe20000f24270 */
[----:B------:R-:W-:Y:S02]  /*9190*/  BSSY B0, `(.L_x_238) ;  /* 0x000000c000007945 */ /* 0x000fe40003800000 */
[----:B------:R-:W-:Y:S01]  /*91a0*/  FMUL R6, R3, R2 ;  /* 0x0000000203067220 */ /* 0x000fe20000400000 */
[----:B------:R-:W-:-:S03]  /*91b0*/  PRMT R3, R4, 0x7610, R3 ;  /* 0x0000761004037816 */ /* 0x000fc60000000003 */
        /* <DEDUP_REMOVED lines=9> */
.L_x_239:
[----:B------:R-:W-:Y:S05]  /*9250*/  BSYNC B0 ;  /* 0x0000000000007941 */ /* 0x000fea0003800000 */
.L_x_238:
[----:B0----5:R-:W-:Y:S01]  /*9260*/  IMAD.U32 R7, R3, 0x10000, RZ ;  /* 0x0001000003077824 */ /* 0x021fe200078e00ff */
[----:B------:R-:W-:Y:S01]  /*9270*/  IADD3 R4, P2, R20, R109, RZ ;  /* 0x0000006d14047210 */ /* 0x000fe20007f5e0ff */
[----:B------:R-:W-:Y:S01]  /*9280*/  BSSY B0, `(.L_x_240) ;  /* 0x000000c000007945 */ /* 0x000fe20003800000 */
[----:B------:R-:W-:Y:S01]  /*9290*/  ISETP.GT.AND P0, PT, R5, 0xc8, P0 ;  /* 0x000000c80500780c */ /* 0x000fe20000704270 */
[----:B------:R-:W-:Y:S02]  /*92a0*/  FMUL R7, R7, R2 ;  /* 0x0000000207077220 */ /* 0x000fe40000400000 */
[----:B------:R-:W-:Y:S01]  /*92b0*/  IMAD.X R5, R21, 0x1, R15, P2 ;  /* 0x0000000115057824 */ /* 0x000fe200010e060f */
[----:B------:R-:W-:Y:S01]  /*92c0*/  IADD3 R6, P2, R56, UR5, RZ ;  /* 0x0000000538067c10 */ /* 0x000fe2000ff5e0ff */
[----:B------:R-:W-:-:S05]  /*92d0*/  FFMA R7, R54, R0, R7 ;  /* 0x0000000036077223 */ /* 0x000fca0000000007 */
[----:B------:R-:W-:-:S04]  /*92e0*/  F2FP.BF16.F32.PACK_AB R7, RZ, R7 ;  /* 0x00000007ff07723e */ /* 0x000fc800000010ff */
[----:B------:R-:W-:Y:S02]  /*92f0*/  PRMT R8, R7, 0x7610, R8 ;  /* 0x0000761007087816 */ /* 0x000fe40000000008 */
[----:B------:R-:W-:-:S03]  /*9300*/  IADD3.X R7, R57, UR4, RZ, P2, !PT ;  /* 0x0000000439077c10 */ /* 0x000fc600097fe4ff */
[----:B------:R0:W-:Y:S01]  /*9310*/  @P1 STG.E.U16 desc[UR14][R4.64], R8 ;  /* 0x0000000804001986 */ /* 0x0001e2000c10150e */
[----:B------:R-:W-:Y:S05]  /*9320*/  @!P0 BRA `(.L_x_241) ;  /* 0x0000000000048947 */ /* 0x000fea0003800000 */
[----:B------:R0:W5:Y:S02]  /*9330*/  LDG.E.LTC128B.U16 R3, desc[UR14][R6.64] ;  /* 0x0000000e06037981 */ /* 0x000164000c1e1520 */
.L_x_241:
[----:B------:R-:W-:Y:S05]  /*9340*/  BSYNC B0 ;  /* 0x0000000000007941 */ /* 0x000fea0003800000 */
.L_x_240:
[----:B-----5:R-:W-:-:S04]  /*9350*/  IMAD.U32 R3, R3, 0x10000, RZ ;  /* 0x0001000003037824 */ /* 0x020fc800078e00ff */
[----:B0-----:R-:W-:Y:S01]  /*9360*/  FMUL R4, R3, R2 ;  /* 0x0000000203047220 */ /* 0x001fe20000400000 */
[----:B------:R-:W-:-:S03]  /*9370*/  IADD3 R2, P1, R20, R111, RZ ;  /* 0x0000006f14027210 */ /* 0x000fc60007f3e0ff */
[----:B------:R-:W-:Y:S01]  /*9380*/  FFMA R4, R55, R0, R4 ;  /* 0x0000000037047223 */ /* 0x000fe20000000004 */
[----:B------:R-:W-:Y:S09]  /*9390*/  @!P0 EXIT ;  /* 0x000000000000894d */ /* 0x000ff20003800000 */
[----:B------:R-:W-:Y:S01]  /*93a0*/  F2FP.BF16.F32.PACK_AB R4, RZ, R4 ;  /* 0x00000004ff04723e */ /* 0x000fe200000010ff */
[----:B------:R-:W-:-:S05]  /*93b0*/  IMAD.X R3, R21, 0x1, R15, P1 ;  /* 0x0000000115037824 */ /* 0x000fca00008e060f */
[----:B------:R-:W-:Y:S01]  /*93c0*/  STG.E.U16 desc[UR14][R2.64], R4 ;  /* 0x0000000402007986 */ /* 0x000fe2000c10150e */
[----:B------:R-:W-:Y:S05]  /*93d0*/  EXIT ;  /* 0x000000000000794d */ /* 0x000fea0003800000 */
.L_x_21:
[----:B------:R-:W-:Y:S01]  /*93e0*/  ULDC.64 UR4, c[0x0][0x5c8] ;  /* 0x0001720000047ab9 */ /* 0x000fe20000000a00 */
[-C--:B------:R-:W-:Y:S01]  /*93f0*/  FMUL R120, R120, R0.reuse ;  /* 0x0000000078787220 */ /* 0x080fe20000400000 */
[----:B------:R-:W-:Y:S01]  /*9400*/  LEA R2, P1, R10, UR4, 0x1 ;  /* 0x000000040a027c11 */ /* 0x000fe2000f8208ff */
[-C--:B------:R-:W-:Y:S01]  /*9410*/  FMUL R121, R121, R0.reuse ;  /* 0x0000000079797220 */ /* 0x080fe20000400000 */
[----:B------:R-:W-:Y:S01]  /*9420*/  ISETP.GT.AND P5, PT, R7, 0x1, PT ;  /* 0x000000010700780c */ /* 0x000fe20003fa4270 */
[----:B------:R-:W-:Y:S01]  /*9430*/  FMUL R122, R122, R0 ;  /* 0x000000007a7a7220 */ /* 0x000fe20000400000 */
[----:B------:R-:W-:Y:S01]  /*9440*/  F2FP.BF16.F32.PACK_AB R120, RZ, R120 ;  /* 0x00000078ff78723e */ /* 0x000fe200000010ff */
[-C--:B------:R-:W-:Y:S01]  /*9450*/  FMUL R123, R123, R0.reuse ;  /* 0x000000007b7b7220 */ /* 0x080fe20000400000 */
[----:B------:R-:W-:Y:S01]  /*9460*/  LEA.HI.X R3, R10, UR5, R155, 0x1, P1 ;  /* 0x000000050a037c11 */ /* 0x000fe200088f0c9b */
[-C--:B------:R-:W-:Y:S01]  /*9470*/  FMUL R124, R124, R0.reuse ;  /* 0x000000007c7c7220 */ /* 0x080fe20000400000 */
[----:B------:R-:W-:Y:S01]  /*9480*/  ISETP.GT.AND P1, PT, R5, RZ, P5 ;  /* 0x000000ff0500720c */ /* 0x000fe20002f24270 */
[-C--:B------:R-:W-:Y:S01]  /*9490*/  FMUL R125, R125, R0.reuse ;  /* 0x000000007d7d7220 */ /* 0x080fe20000400000 */
[C---:B------:R-:W-:Y:S01]  /*94a0*/  ISETP.GT.AND P3, PT, R5.reuse, 0x8, P4 ;  /* 0x000000080500780c */ /* 0x040fe20002764270 */
[----:B------:R0:W-:Y:S01]  /*94b0*/  @P0 STG.E.U16 desc[UR14][R2.64], R120 ;  /* 0x0000007802000986 */ /* 0x0001e2000c10150e */
[----:B------:R-:W-:Y:S01]  /*94c0*/  ISETP.GT.AND P0, PT, R5, 0x8, P5 ;  /* 0x000000080500780c */ /* 0x000fe20002f04270 */
[-C--:B------:R-:W-:Y:S01]  /*94d0*/  FMUL R126, R126, R0.reuse ;  /* 0x000000007e7e7220 */ /* 0x080fe20000400000 */
[----:B------:R-:W-:Y:S01]  /*94e0*/  SHF.L.U64.HI R11, R9, 0x1, R8 ;  /* 0x00000001090b7819 */ /* 0x000fe20000010208 */
[----:B------:R-:W-:Y:S01]  /*94f0*/  FMUL R127, R127, R0 ;  /* 0x000000007f7f7220 */ /* 0x000fe20000400000 */
[----:B------:R-:W-:Y:S01]  /*9500*/  LEA R8, P2, R9, R2, 0x1 ;  /* 0x0000000209087211 */ /* 0x000fe200078408ff */
[-C--:B------:R-:W-:Y:S01]  /*9510*/  FMUL R128, R128, R0.reuse ;  /* 0x0000000080807220 */ /* 0x080fe20000400000 */
[----:B------:R-:W-:Y:S01]  /*9520*/  F2FP.BF16.F32.PACK_AB R121, RZ, R121 ;  /* 0x00000079ff79723e */ /* 0x000fe200000010ff */
[----:B------:R-:W-:Y:S01]  /*9530*/  FMUL R129, R129, R0 ;  /* 0x0000000081817220 */ /* 0x000fe20000400000 */
[----:B------:R-:W-:Y:S01]  /*9540*/  F2FP.BF16.F32.PACK_AB R122, RZ, R122 ;  /* 0x0000007aff7a723e */ /* 0x000fe200000010ff */
[----:B------:R-:W-:Y:S01]  /*9550*/  IMAD.X R9, R11, 0x1, R3, P2 ;  /* 0x000000010b097824 */ /* 0x000fe200010e0603 */
[----:B------:R-:W-:Y:S01]  /*9560*/  F2FP.BF16.F32.PACK_AB R123, RZ, R123 ;  /* 0x0000007bff7b723e */ /* 0x000fe200000010ff */
[----:B------:R1:W-:Y:S01]  /*9570*/  @P1 STG.E.U16 desc[UR14][R2.64+0x2], R121 ;  /* 0x0000027902001986 */ /* 0x0003e2000c10150e */
[C---:B------:R-:W-:Y:S01]  /*9580*/  ISETP.GT.AND P6, PT, R7.reuse, 0x8, PT ;  /* 0x000000080700780c */ /* 0x040fe20003fc4270 */
[-C--:B------:R-:W-:Y:S01]  /*9590*/  FMUL R130, R130, R0.reuse ;  /* 0x0000000082827220 */ /* 0x080fe20000400000 */
[----:B------:R-:W-:Y:S01]  /*95a0*/  ISETP.GT.AND P5, PT, R7, 0x9, PT ;  /* 0x000000090700780c */ /* 0x000fe20003fa4270 */
[----:B------:R-:W-:Y:S01]  /*95b0*/  @P3 STG.E.U16 desc[UR14][R8.64], R122 ;  /* 0x0000007a08003986 */ /* 0x000fe2000c10150e */
[----:B------:R-:W-:Y:S01]  /*95c0*/  ISETP.GT.AND P1, PT, R5, RZ, P6 ;  /* 0x000000ff0500720c */ /* 0x000fe20003724270 */
[----:B------:R-:W-:Y:S01]  /*95d0*/  FMUL R131, R131, R0 ;  /* 0x0000000083837220 */ /* 0x000fe20000400000 */
[C---:B------:R-:W-:Y:S01]  /*95e0*/  ISETP.GT.AND P2, PT, R5.reuse, RZ, P5 ;  /* 0x000000ff0500720c */ /* 0x040fe20002f44270 */
[----:B------:R-:W-:Y:S01]  /*95f0*/  @P0 STG.E.U16 desc[UR14][R8.64+0x2], R123 ;  /* 0x0000027b08000986 */ /* 0x000fe2000c10150e */
[----:B------:R-:W-:Y:S01]  /*9600*/  ISETP.GT.AND P0, PT, R5, 0x8, P6 ;  /* 0x000000080500780c */ /* 0x000fe20003704270 */
[----:B------:R-:W-:Y:S01]  /*9610*/  IMAD.SHL.U32 R13, R14, 0x80, RZ ;  /* 0x000000800e0d7824 */ /* 0x000fe200078e00ff */
[----:B------:R-:W-:Y:S01]  /*9620*/  F2FP.BF16.F32.PACK_AB R124, RZ, R124 ;  /* 0x0000007cff7c723e */ /* 0x000fe200000010ff */
[-C--:B------:R-:W-:Y:S01]  /*9630*/  FMUL R132, R132, R0.reuse ;  /* 0x0000000084847220 */ /* 0x080fe20000400000 */
[----:B------:R-:W-:Y:S01]  /*9640*/  F2FP.BF16.F32.PACK_AB R125, RZ, R125 ;  /* 0x0000007dff7d723e */ /* 0x000fe200000010ff */
[----:B------:R-:W-:Y:S01]  /*9650*/  FMUL R133, R133, R0 ;  /* 0x0000000085857220 */ /* 0x000fe20000400000 */
[----:B------:R-:W-:Y:S01]  /*9660*/  F2FP.BF16.F32.PACK_AB R126, RZ, R126 ;  /* 0x0000007eff7e723e */ /* 0x000fe200000010ff */
[-C--:B------:R-:W-:Y:S01]  /*9670*/  FMUL R134, R134, R0.reuse ;  /* 0x0000000086867220 */ /* 0x080fe20000400000 */
[----:B------:R-:W-:Y:S01]  /*9680*/  ISETP.GT.AND P3, PT, R7, 0x10, PT ;  /* 0x000000100700780c */ /* 0x000fe20003f64270 */
[----:B------:R-:W-:Y:S01]  /*9690*/  @P1 STG.E.U16 desc[UR14][R2.64+0x10], R124 ;  /* 0x0000107c02001986 */ /* 0x000fe2000c10150e */
[----:B------:R-:W-:Y:S01]  /*96a0*/  ISETP.GT.AND P1, PT, R5, 0x8, P5 ;  /* 0x000000080500780c */ /* 0x000fe20002f24270 */
[----:B------:R-:W-:Y:S01]  /*96b0*/  FMUL R135, R135, R0 ;  /* 0x0000000087877220 */ /* 0x000fe20000400000 */
[----:B------:R-:W-:Y:S01]  /*96c0*/  F2FP.BF16.F32.PACK_AB R127, RZ, R127 ;  /* 0x0000007fff7f723e */ /* 0x000fe200000010ff */
[----:B------:R-:W-:Y:S01]  /*96d0*/  @P2 STG.E.U16 desc[UR14][R2.64+0x12], R125 ;  /* 0x0000127d02002986 */ /* 0x000fe2000c10150e */
[----:B------:R-:W-:Y:S01]  /*96e0*/  F2FP.BF16.F32.PACK_AB R128, RZ, R128 ;  /* 0x00000080ff80723e */ /* 0x000fe200000010ff */
[-C--:B------:R-:W-:Y:S01]  /*96f0*/  FMUL R136, R136, R0.reuse ;  /* 0x0000000088887220 */ /* 0x080fe20000400000 */
[----:B------:R-:W-:Y:S01]  /*9700*/  ISETP.GT.AND P2, PT, R7, 0x11, PT ;  /* 0x000000110700780c */ /* 0x000fe20003f44270 */
[----:B------:R-:W-:Y:S01]  /*9710*/  @P0 STG.E.U16 desc[UR14][R8.64+0x10], R126 ;  /* 0x0000107e08000986 */ /* 0x000fe2000c10150e */
[----:B------:R-:W-:Y:S01]  /*9720*/  ISETP.GT.AND P0, PT, R5, RZ, P3 ;  /* 0x000000ff0500720c */ /* 0x000fe20001f04270 */
[-C--:B------:R-:W-:Y:S01]  /*9730*/  FMUL R137, R137, R0.reuse ;  /* 0x0000000089897220 */ /* 0x080fe20000400000 */
[----:B------:R-:W-:Y:S01]  /*9740*/  F2FP.BF16.F32.PACK_AB R129, RZ, R129 ;  /* 0x00000081ff81723e */ /* 0x000fe200000010ff */
[----:B------:R-:W-:Y:S01]  /*9750*/  FMUL R138, R138, R0 ;  /* 0x000000008a8a7220 */ /* 0x000fe20000400000 */
[----:B------:R-:W-:Y:S01]  /*9760*/  F2FP.BF16.F32.PACK_AB R130, RZ, R130 ;  /* 0x00000082ff82723e */ /* 0x000fe200000010ff */
[----:B------:R-:W-:Y:S01]  /*9770*/  @P1 STG.E.U16 desc[UR14][R8.64+0x12], R127 ;  /* 0x0000127f08001986 */ /* 0x000fe2000c10150e */
[----:B------:R-:W-:Y:S01]  /*9780*/  F2FP.BF16.F32.PACK_AB R131, RZ, R131 ;  /* 0x00000083ff83723e */ /* 0x000fe200000010ff */
[-C--:B------:R-:W-:Y:S01]  /*9790*/  FMUL R139, R139, R0.reuse ;  /* 0x000000008b8b7220 */ /* 0x080fe20000400000 */
[----:B------:R-:W-:Y:S01]  /*97a0*/  SHF.L.U64.HI R15, R14, 0x7, R15 ;  /* 0x000000070e0f7819 */ /* 0x000fe2000001020f */
[-C--:B------:R-:W-:Y:S01]  /*97b0*/  FMUL R140, R140, R0.reuse ;  /* 0x000000008c8c7220 */ /* 0x080fe20000400000 */
[----:B------:R-:W-:Y:S01]  /*97c0*/  LOP3.LUT R17, R13, 0x2, RZ, 0xfc, !PT ;  /* 0x000000020d117812 */ /* 0x000fe200078efcff */
[----:B------:R-:W-:Y:S01]  /*97d0*/  FMUL R141, R141, R0 ;  /* 0x000000008d8d7220 */ /* 0x000fe20000400000 */
[----:B------:R-:W-:Y:S01]  /*97e0*/  F2FP.BF16.F32.PACK_AB R132, RZ, R132 ;  /* 0x00000084ff84723e */ /* 0x000fe200000010ff */
[----:B------:R2:W-:Y:S01]  /*97f0*/  @P0 STG.E.U16 desc[UR14][R2.64+0x20], R128 ;  /* 0x0000208002000986 */ /* 0x0005e2000c10150e */
[----:B------:R-:W-:Y:S01]  /*9800*/  ISETP.GT.AND P0, PT, R5, RZ, P2 ;  /* 0x000000ff0500720c */ /* 0x000fe20001704270 */
[-C--:B------:R-:W-:Y:S01]  /*9810*/  FMUL R142, R142, R0.reuse ;  /* 0x000000008e8e7220 */ /* 0x080fe20000400000 */
[----:B------:R-:W-:Y:S01]  /*9820*/  ISETP.GT.AND P1, PT, R7, 0x19, PT ;  /* 0x000000190700780c */ /* 0x000fe20003f24270 */
[-C--:B------:R-:W-:Y:S01]  /*9830*/  FMUL R143, R143, R0.reuse ;  /* 0x000000008f8f7220 */ /* 0x080fe20000400000 */
[----:B------:R-:W-:Y:S01]  /*9840*/  F2FP.BF16.F32.PACK_AB R133, RZ, R133 ;  /* 0x00000085ff85723e */ /* 0x000fe200000010ff */
[----:B------:R-:W-:Y:S01]  /*9850*/  FMUL R144, R144, R0 ;  /* 0x0000000090907220 */ /* 0x000fe20000400000 */
[----:B------:R-:W-:Y:S01]  /*9860*/  F2FP.BF16.F32.PACK_AB R134, RZ, R134 ;  /* 0x00000086ff86723e */ /* 0x000fe200000010ff */
[-C--:B------:R-:W-:Y:S01]  /*9870*/  FMUL R145, R145, R0.reuse ;  /* 0x0000000091917220 */ /* 0x080fe20000400000 */
[----:B------:R-:W-:Y:S01]  /*9880*/  F2FP.BF16.F32.PACK_AB R135, RZ, R135 ;  /* 0x00000087ff87723e */ /* 0x000fe200000010ff */
[----:B------:R-:W-:Y:S01]  /*9890*/  FMUL R146, R146, R0 ;  /* 0x0000000092927220 */ /* 0x000fe20000400000 */
[----:B------:R-:W-:Y:S01]  /*98a0*/  F2FP.BF16.F32.PACK_AB R136, RZ, R136 ;  /* 0x00000088ff88723e */ /* 0x000fe200000010ff */
[-C--:B------:R-:W-:Y:S01]  /*98b0*/  FMUL R147, R147, R0.reuse ;  /* 0x0000000093937220 */ /* 0x080fe20000400000 */
[----:B------:R-:W-:Y:S01]  /*98c0*/  F2FP.BF16.F32.PACK_AB R137, RZ, R137 ;  /* 0x00000089ff89723e */ /* 0x000fe200000010ff */
[----:B------:R3:W-:Y:S01]  /*98d0*/  @P0 STG.E.U16 desc[UR14][R2.64+0x22], R129 ;  /* 0x0000228102000986 */ /* 0x0007e2000c10150e */
[----:B------:R-:W-:Y:S01]  /*98e0*/  ISETP.GT.AND P0, PT, R5, 0x8, P3 ;  /* 0x000000080500780c */ /* 0x000fe20001f04270 */
[----:B------:R-:W-:Y:S01]  /*98f0*/  FMUL R148, R148, R0 ;  /* 0x0000000094947220 */ /* 0x000fe20000400000 */
[----:B------:R-:W-:Y:S01]  /*9900*/  F2FP.BF16.F32.PACK_AB R138, RZ, R138 ;  /* 0x0000008aff8a723e */ /* 0x000fe200000010ff */
[-C--:B------:R-:W-:Y:S01]  /*9910*/  FMUL R149, R149, R0.reuse ;  /* 0x0000000095957220 */ /* 0x080fe20000400000 */
[----:B------:R-:W-:Y:S01]  /*9920*/  F2FP.BF16.F32.PACK_AB R139, RZ, R139 ;  /* 0x0000008bff8b723e */ /* 0x000fe200000010ff */
[----:B------:R-:W-:Y:S01]  /*9930*/  FMUL R150, R150, R0 ;  /* 0x0000000096967220 */ /* 0x000fe20000400000 */
[----:B------:R-:W-:Y:S01]  /*9940*/  F2FP.BF16.F32.PACK_AB R140, RZ, R140 ;  /* 0x0000008cff8c723e */ /* 0x000fe200000010ff */
[-C--:B------:R-:W-:Y:S01]  /*9950*/  FMUL R151, R151, R0.reuse ;  /* 0x0000000097977220 */ /* 0x080fe20000400000 */
[----:B------:R-:W-:Y:S01]  /*9960*/  ISETP.GT.AND P5, PT, R7, 0x29, PT ;  /* 0x000000290700780c */ /* 0x000fe20003fa4270 */
[-C--:B------:R-:W-:Y:S01]  /*9970*/  FMUL R88, R88, R0.reuse ;  /* 0x0000000058587220 */ /* 0x080fe20000400000 */
[----:B------:R-:W-:Y:S01]  /*9980*/  F2FP.BF16.F32.PACK_AB R141, RZ, R141 ;  /* 0x0000008dff8d723e */ /* 0x000fe200000010ff */
[----:B------:R-:W-:Y:S01]  /*9990*/  FMUL R89, R89, R0 ;  /* 0x0000000059597220 */ /* 0x000fe20000400000 */
[----:B------:R-:W-:Y:S01]  /*99a0*/  F2FP.BF16.F32.PACK_AB R142, RZ, R142 ;  /* 0x0000008eff8e723e */ /* 0x000fe200000010ff */
[----:B------:R-:W-:Y:S01]  /*99b0*/  @P0 STG.E.U16 desc[UR14][R8.64+0x20], R130 ;  /* 0x0000208208000986 */ /* 0x000fe2000c10150e */
[----:B------:R-:W-:Y:S01]  /*99c0*/  ISETP.GT.AND P0, PT, R5, 0x8, P2 ;  /* 0x000000080500780c */ /* 0x000fe20001704270 */
[-C--:B------:R-:W-:Y:S01]  /*99d0*/  FMUL R90, R90, R0.reuse ;  /* 0x000000005a5a7220 */ /* 0x080fe20000400000 */
[----:B------:R-:W-:Y:S01]  /*99e0*/  ISETP.GT.AND P2, PT, R7, 0x18, PT ;  /* 0x000000180700780c */ /* 0x000fe20003f44270 */
[-C--:B------:R-:W-:Y:S01]  /*99f0*/  FMUL R91, R91, R0.reuse ;  /* 0x000000005b5b7220 */ /* 0x080fe20000400000 */
[----:B------:R-:W-:Y:S01]  /*9a00*/  F2FP.BF16.F32.PACK_AB R143, RZ, R143 ;  /* 0x0000008fff8f723e */ /* 0x000fe200000010ff */
[-C--:B------:R-:W-:Y:S01]  /*9a10*/  FMUL R92, R92, R0.reuse ;  /* 0x000000005c5c7220 */ /* 0x080fe20000400000 */
[----:B------:R-:W-:Y:S01]  /*9a20*/  ISETP.GT.AND P3, PT, R7, 0x30, PT ;  /* 0x000000300700780c */ /* 0x000fe20003f64270 */
[----:B------:R-:W-:Y:S01]  /*9a30*/  FMUL R93, R93, R0 ;  /* 0x000000005d5d7220 */ /* 0x000fe20000400000 */
[----:B------:R-:W-:Y:S01]  /*9a40*/  F2FP.BF16.F32.PACK_AB R144, RZ, R144 ;  /* 0x00000090ff90723e */ /* 0x000fe200000010ff */
[-C--:B------:R-:W-:Y:S01]  /*9a50*/  FMUL R94, R94, R0.reuse ;  /* 0x000000005e5e7220 */ /* 0x080fe20000400000 */
[----:B------:R-:W-:Y:S01]  /*9a60*/  F2FP.BF16.F32.PACK_AB R145, RZ, R145 ;  /* 0x00000091ff91723e */ /* 0x000fe200000010ff */
[----:B------:R-:W-:Y:S01]  /*9a70*/  FMUL R95, R95, R0 ;  /* 0x000000005f5f7220 */ /* 0x000fe20000400000 */
[----:B------:R-:W-:Y:S01]  /*9a80*/  F2FP.BF16.F32.PACK_AB R146, RZ, R146 ;  /* 0x00000092ff92723e */ /* 0x000fe200000010ff */
[----:B------:R-:W-:Y:S01]  /*9a90*/  @P0 STG.E.U16 desc[UR14][R8.64+0x22], R131 ;  /* 0x0000228308000986 */ /* 0x000fe2000c10150e */
[----:B------:R-:W-:Y:S01]  /*9aa0*/  IADD3 R10, P0, R13, R2, RZ ;  /* 0x000000020d0a7210 */ /* 0x000fe20007f1e0ff */
[-C--:B------:R-:W-:Y:S01]  /*9ab0*/  FMUL R96, R96, R0.reuse ;  /* 0x0000000060607220 */ /* 0x080fe20000400000 */
[----:B------:R-:W-:Y:S01]  /*9ac0*/  F2FP.BF16.F32.PACK_AB R147, RZ, R147 ;  /* 0x00000093ff93723e */ /* 0x000fe200000010ff */
[----:B------:R-:W-:Y:S01]  /*9ad0*/  FMUL R97, R97, R0 ;  /* 0x0000000061617220 */ /* 0x000fe20000400000 */
[----:B------:R-:W-:Y:S01]  /*9ae0*/  F2FP.BF16.F32.PACK_AB R148, RZ, R148 ;  /* 0x00000094ff94723e */ /* 0x000fe200000010ff */
[--C-:B------:R-:W-:Y:S01]  /*9af0*/  IMAD.X R11, R15, 0x1, R3.reuse, P0 ;  /* 0x000000010f0b7824 */ /* 0x100fe200000e0603 */
[----:B0-----:R-:W-:Y:S01]  /*9b00*/  IADD3 R120, P0, R17, R2, RZ ;  /* 0x0000000211787210 */ /* 0x001fe20007f1e0ff */
[-C--:B------:R-:W-:Y:S01]  /*9b10*/  FMUL R98, R98, R0.reuse ;  /* 0x0000000062627220 */ /* 0x080fe20000400000 */
[----:B------:R-:W-:Y:S01]  /*9b20*/  F2FP.BF16.F32.PACK_AB R149, RZ, R149 ;  /* 0x00000095ff95723e */ /* 0x000fe200000010ff */
[----:B------:R-:W-:Y:S01]  /*9b30*/  FMUL R99, R99, R0 ;  /* 0x0000000063637220 */ /* 0x000fe20000400000 */
[----:B------:R-:W-:Y:S01]  /*9b40*/  F2FP.BF16.F32.PACK_AB R150, RZ, R150 ;  /* 0x00000096ff96723e */ /* 0x000fe200000010ff */
[----:B-1----:R-:W-:Y:S01]  /*9b50*/  IMAD.X R121, R15, 0x1, R3, P0 ;  /* 0x000000010f797824 */ /* 0x002fe200000e0603 */
[----:B------:R-:W-:Y:S01]  /*9b60*/  ISETP.GT.AND P0, PT, R5, RZ, P2 ;  /* 0x000000ff0500720c */ /* 0x000fe20001704270 */
[-C--:B------:R-:W-:Y:S01]  /*9b70*/  FMUL R100, R100, R0.reuse ;  /* 0x0000000064647220 */ /* 0x080fe20000400000 */
[----:B------:R-:W-:Y:S01]  /*9b80*/  F2FP.BF16.F32.PACK_AB R151, RZ, R151 ;  /* 0x00000097ff97723e */ /* 0x000fe200000010ff */
[-C--:B------:R-:W-:Y:S01]  /*9b90*/  FMUL R101, R101, R0.reuse ;  /* 0x0000000065657220 */ /* 0x080fe20000400000 */
[----:B------:R-:W-:Y:S01]  /*9ba0*/  LOP3.LUT R21, R13, 0x10, RZ, 0xfc, !PT ;  /* 0x000000100d157812 */ /* 0x000fe200078efcff */
[----:B------:R-:W-:Y:S01]  /*9bb0*/  FMUL R102, R102, R0 ;  /* 0x0000000066667220 */ /* 0x000fe20000400000 */
[----:B------:R-:W-:Y:S01]  /*9bc0*/  F2FP.BF16.F32.PACK_AB R88, RZ, R88 ;  /* 0x00000058ff58723e */ /* 0x000fe200000010ff */
[-C--:B------:R-:W-:Y:S01]  /*9bd0*/  FMUL R103, R103, R0.reuse ;  /* 0x0000000067677220 */ /* 0x080fe20000400000 */
[----:B------:R-:W-:Y:S01]  /*9be0*/  LOP3.LUT R23, R13, 0x12, RZ, 0xfc, !PT ;  /* 0x000000120d177812 */ /* 0x000fe200078efcff */
[-C--:B------:R-:W-:Y:S01]  /*9bf0*/  FMUL R104, R104, R0.reuse ;  /* 0x0000000068687220 */ /* 0x080fe20000400000 */
[----:B------:R-:W-:Y:S01]  /*9c00*/  F2FP.BF16.F32.PACK_AB R89, RZ, R89 ;  /* 0x00000059ff59723e */ /* 0x000fe200000010ff */
[----:B------:R-:W-:Y:S01]  /*9c10*/  FMUL R105, R105, R0 ;  /* 0x0000000069697220 */ /* 0x000fe20000400000 */
[----:B------:R-:W-:Y:S01]  /*9c20*/  F2FP.BF16.F32.PACK_AB R90, RZ, R90 ;  /* 0x0000005aff5a723e */ /* 0x000fe200000010ff */
[----:B------:R-:W-:Y:S01]  /*9c30*/  @P0 STG.E.U16 desc[UR14][R2.64+0x30], R132 ;  /* 0x0000308402000986 */ /* 0x000fe2000c10150e */
[----:B------:R-:W-:Y:S01]  /*9c40*/  ISETP.GT.AND P0, PT, R5, RZ, P1 ;  /* 0x000000ff0500720c */ /* 0x000fe20000f04270 */
[-C--:B------:R-:W-:Y:S01]  /*9c50*/  FMUL R106, R106, R0.reuse ;  /* 0x000000006a6a7220 */ /* 0x080fe20000400000 */
[----:B------:R-:W-:Y:S01]  /*9c60*/  F2FP.BF16.F32.PACK_AB R91, RZ, R91 ;  /* 0x0000005bff5b723e */ /* 0x000fe200000010ff */
[----:B------:R-:W-:Y:S01]  /*9c70*/  FMUL R107, R107, R0 ;  /* 0x000000006b6b7220 */ /* 0x000fe20000400000 */
[----:B------:R-:W-:Y:S01]  /*9c80*/  F2FP.BF16.F32.PACK_AB R92, RZ, R92 ;  /* 0x0000005cff5c723e */ /* 0x000fe200000010ff */
[-C--:B------:R-:W-:Y:S01]  /*9c90*/  FMUL R108, R108, R0.reuse ;  /* 0x000000006c6c7220 */ /* 0x080fe20000400000 */
[----:B------:R-:W-:Y:S01]  /*9ca0*/  PRMT R4, R91, 0x7610, R4 ;  /* 0x000076105b047816 */ /* 0x000fe20000000004 */
[-C--:B------:R-:W-:Y:S01]  /*9cb0*/  FMUL R109, R109, R0.reuse ;  /* 0x000000006d6d7220 */ /* 0x080fe20000400000 */
[----:B------:R-:W-:Y:S01]  /*9cc0*/  LOP3.LUT R91, R13, 0x22, RZ, 0xfc, !PT ;  /* 0x000000220d5b7812 */ /* 0x000fe200078efcff */
        /* <DEDUP_REMOVED lines=18> */
[----:B------:R-:W-:Y:S01]  /*9df0*/  @P0 STG.E.U16 desc[UR14][R8.64+0x30], R134 ;  /* 0x0000308608000986 */ /* 0x000fe2000c10150e */
[----:B------:R-:W-:Y:S01]  /*9e00*/  ISETP.GT.AND P0, PT, R5, 0x8, P1 ;  /* 0x000000080500780c */ /* 0x000fe20000f04270 */
        /* <DEDUP_REMOVED lines=125> */
[----:B------:R-:W-:Y:S01]  /*a5e0*/  ISETP.GT.AND P0, PT, R5, RZ, P3 ;  /* 0x000000ff0500720c */ /* 0x000fe20001f04270 */
        /* <DEDUP_REMOVED lines=24> */
[----:B------:R-:W-:Y:S01]  /*a770*/  FMUL R0, R55, R0 ;  /* 0x0000000037007220 */ /* 0x000fe20000400000 */
[----:B------:R-:W-:Y:S01]  /*a780*/  F2FP.BF16.F32.PACK_AB R33, RZ, R33 ;  /* 0x00000021ff21723e */ /* 0x000fe200000010ff */
[----:B------:R-:W-:Y:S01]  /*a790*/  @P0 STG.E.U16 desc[UR14][R2.64+0x62], R145 ;  /* 0x0000629102000986 */ /* 0x000fe2000c10150e */
[----:B------:R-:W-:-:S02]  /*a7a0*/  ISETP.GT.AND P0, PT, R5, 0x8, P3 ;  /* 0x000000080500780c */ /* 0x000fc40001f04270 */
[----:B------:R-:W-:Y:S02]  /*a7b0*/  F2FP.BF16.F32.PACK_AB R34, RZ, R34 ;  /* 0x00000022ff22723e */ /* 0x000fe400000010ff */
[----:B------:R-:W-:Y:S02]  /*a7c0*/  F2FP.BF16.F32.PACK_AB R35, RZ, R35 ;  /* 0x00000023ff23723e */ /* 0x000fe400000010ff */
[----:B------:R-:W-:Y:S02]  /*a7d0*/  F2FP.BF16.F32.PACK_AB R36, RZ, R36 ;  /* 0x00000024ff24723e */ /* 0x000fe400000010ff */
[----:B------:R-:W-:Y:S02]  /*a7e0*/  F2FP.BF16.F32.PACK_AB R37, RZ, R37 ;  /* 0x00000025ff25723e */ /* 0x000fe400000010ff */
[----:B------:R-:W-:Y:S02]  /*a7f0*/  F2FP.BF16.F32.PACK_AB R38, RZ, R38 ;  /* 0x00000026ff26723e */ /* 0x000fe400000010ff */
        /* <DEDUP_REMOVED lines=10> */
[----:B------:R-:W-:-:S02]  /*a8a0*/  ISETP.GT.AND P0, PT, R5, RZ, P2 ;  /* 0x000000ff0500720c */ /* 0x000fc40001704270 */
[----:B------:R-:W-:Y:S02]  /*a8b0*/  F2FP.BF16.F32.PACK_AB R46, RZ, R46 ;  /* 0x0000002eff2e723e */ /* 0x000fe400000010ff */
[----:B------:R-:W-:Y:S02]  /*a8c0*/  F2FP.BF16.F32.PACK_AB R47, RZ, R47 ;  /* 0x0000002fff2f723e */ /* 0x000fe400000010ff */
[----:B------:R-:W-:Y:S02]  /*a8d0*/  F2FP.BF16.F32.PACK_AB R48, RZ, R48 ;  /* 0x00000030ff30723e */ /* 0x000fe400000010ff */
[----:B------:R-:W-:Y:S02]  /*a8e0*/  F2FP.BF16.F32.PACK_AB R49, RZ, R49 ;  /* 0x00000031ff31723e */ /* 0x000fe400000010ff */
[----:B------:R-:W-:Y:S02]  /*a8f0*/  F2FP.BF16.F32.PACK_AB R50, RZ, R50 ;  /* 0x00000032ff32723e */ /* 0x000fe400000010ff */
[----:B------:R-:W-:Y:S01]  /*a900*/  F2FP.BF16.F32.PACK_AB R51, RZ, R51 ;  /* 0x00000033ff33723e */ /* 0x000fe200000010ff */
[----:B------:R-:W-:Y:S01]  /*a910*/  @P0 STG.E.U16 desc[UR14][R2.64+0x70], R148 ;  /* 0x0000709402000986 */ /* 0x000fe2000c10150e */
[----:B------:R-:W-:-:S02]  /*a920*/  ISETP.GT.AND P0, PT, R7, 0x39, PT ;  /* 0x000000390700780c */ /* 0x000fc40003f04270 */
[----:B------:R-:W-:Y:S02]  /*a930*/  F2FP.BF16.F32.PACK_AB R52, RZ, R52 ;  /* 0x00000034ff34723e */ /* 0x000fe400000010ff */
[----:B------:R-:W-:Y:S02]  /*a940*/  ISETP.GT.AND P6, PT, R5, RZ, P0 ;  /* 0x000000ff0500720c */ /* 0x000fe400007c4270 */
[----:B------:R-:W-:Y:S02]  /*a950*/  F2FP.BF16.F32.PACK_AB R53, RZ, R53 ;  /* 0x00000035ff35723e */ /* 0x000fe400000010ff */
[----:B------:R-:W-:-:S09]  /*a960*/  F2FP.BF16.F32.PACK_AB R54, RZ, R54 ;  /* 0x00000036ff36723e */ /* 0x000fd200000010ff */
[----:B------:R-:W-:Y:S01]  /*a970*/  @P6 STG.E.U16 desc[UR14][R2.64+0x72], R149 ;  /* 0x0000729502006986 */ /* 0x000fe2000c10150e */
[----:B------:R-:W-:-:S13]  /*a980*/  ISETP.GT.AND P6, PT, R5, 0x8, P2 ;  /* 0x000000080500780c */ /* 0x000fda00017c4270 */
[----:B------:R-:W-:Y:S01]  /*a990*/  @P6 STG.E.U16 desc[UR14][R8.64+0x70], R150 ;  /* 0x0000709608006986 */ /* 0x000fe2000c10150e */
[----:B------:R-:W-:-:S13]  /*a9a0*/  ISETP.GT.AND P6, PT, R5, 0x8, P0 ;  /* 0x000000080500780c */ /* 0x000fda00007c4270 */
[----:B------:R-:W-:Y:S01]  /*a9b0*/  @P6 STG.E.U16 desc[UR14][R8.64+0x72], R151 ;  /* 0x0000729708006986 */ /* 0x000fe2000c10150e */
[----:B--2---:R-:W-:-:S05]  /*a9c0*/  IADD3 R128, P6, R21, R2, RZ ;  /* 0x0000000215807210 */ /* 0x004fca0007fde0ff */
[----:B---3--:R-:W-:Y:S01]  /*a9d0*/  IMAD.X R129, R15, 0x1, R3, P6 ;  /* 0x000000010f817824 */ /* 0x008fe200030e0603 */
[----:B------:R-:W-:-:S13]  /*a9e0*/  ISETP.GT.AND P6, PT, R5, 0x40, P4 ;  /* 0x000000400500780c */ /* 0x000fda00027c4270 */
[----:B------:R-:W-:Y:S01]  /*a9f0*/  @P6 STG.E.U16 desc[UR14][R10.64], R88 ;  /* 0x000000580a006986 */ /* 0x000fe2000c10150e */
[----:B------:R-:W-:-:S05]  /*aa00*/  IADD3 R122, P6, R23, R2, RZ ;  /* 0x00000002177a7210 */ /* 0x000fca0007fde0ff */
[----:B------:R-:W-:Y:S01]  /*aa10*/  IMAD.X R123, R15, 0x1, R3, P6 ;  /* 0x000000010f7b7824 */ /* 0x000fe200030e0603 */
[----:B------:R-:W-:-:S04]  /*aa20*/  ISETP.GT.AND P6, PT, R7, 0x1, PT ;  /* 0x000000010700780c */ /* 0x000fc80003fc4270 */
[----:B------:R-:W-:-:S13]  /*aa30*/  ISETP.GT.AND P6, PT, R5, 0x40, P6 ;  /* 0x000000400500780c */ /* 0x000fda00037c4270 */
[----:B------:R0:W-:Y:S01]  /*aa40*/  @P6 STG.E.U16 desc[UR14][R120.64], R89 ;  /* 0x0000005978006986 */ /* 0x0001e2000c10150e */
[----:B------:R-:W-:-:S05]  /*aa50*/  IADD3 R18, P6, R13, R8, RZ ;  /* 0x000000080d127210 */ /* 0x000fca0007fde0ff */
[----:B------:R-:W-:Y:S01]  /*aa60*/  IMAD.X R19, R15, 0x1, R9, P6 ;  /* 0x000000010f137824 */ /* 0x000fe200030e0609 */
[----:B------:R-:W-:Y:S02]  /*aa70*/  ISETP.GT.AND P6, PT, R5, 0x48, P4 ;  /* 0x000000480500780c */ /* 0x000fe400027c4270 */
[----:B0-----:R-:W-:-:S11]  /*aa80*/  LOP3.LUT R89, R13, 0x20, RZ, 0xfc, !PT ;  /* 0x000000200d597812 */ /* 0x001fd600078efcff */
        /* <DEDUP_REMOVED lines=8> */
[----:B------:R-:W-:-:S04]  /*ab10*/  ISETP.GT.AND P6, PT, R7, 0x8, PT ;  /* 0x000000080700780c */ /* 0x000fc80003fc4270 */
[----:B------:R-:W-:Y:S02]  /*ab20*/  ISETP.GT.AND P6, PT, R5, 0x40, P6 ;  /* 0x000000400500780c */ /* 0x000fe400037c4270 */
[----:B0-----:R-:W-:Y:S02]  /*ab30*/  PRMT R4, R95, 0x7610, R4 ;  /* 0x000076105f047816 */ /* 0x001fe40000000004 */
[----:B------:R-:W-:-:S09]  /*ab40*/  LOP3.LUT R95, R13, 0x32, RZ, 0xfc, !PT ;  /* 0x000000320d5f7812 */ /* 0x000fd200078efcff */
        /* <DEDUP_REMOVED lines=105> */
[----:B------:R-:W-:-:S13]  /*b1e0*/  ISETP.GT.AND P6, PT, R5, 0x48, P5 ;  /* 0x000000480500780c */ /* 0x000fda0002fc4270 */
[----:B------:R0:W-:Y:S01]  /*b1f0*/  @P6 STG.E.U16 desc[UR14][R126.64], R4 ;  /* 0x000000047e006986 */ /* 0x0001e2000c10150e */
[----:B------:R-:W-:-:S05]  /*b200*/  IADD3 R122, P6, R109, R2, RZ ;  /* 0x000000026d7a7210 */ /* 0x000fca0007fde0ff */
[----:B------:R-:W-:Y:S01]  /*b210*/  IMAD.X R123, R15, 0x1, R3, P6 ;  /* 0x000000010f7b7824 */ /* 0x000fe200030e0603 */
[----:B------:R-:W-:Y:S02]  /*b220*/  ISETP.GT.AND P6, PT, R5, 0x40, P3 ;  /* 0x000000400500780c */ /* 0x000fe40001fc4270 */
[----:B0-----:R-:W-:-:S11]  /*b230*/  PRMT R4, R114, 0x7610, R4 ;  /* 0x0000761072047816 */ /* 0x001fd60000000004 */
[----:B------:R0:W-:Y:S01]  /*b240*/  @P6 STG.E.U16 desc[UR14][R124.64], R112 ;  /* 0x000000707c006986 */ /* 0x0001e2000c10150e */
[----:B------:R-:W-:-:S05]  /*b250*/  IADD3 R128, P6, R111, R2, RZ ;  /* 0x000000026f807210 */ /* 0x000fca0007fde0ff */
[----:B------:R-:W-:Y:S01]  /*b260*/  IMAD.X R129, R15, 0x1, R3, P6 ;  /* 0x000000010f817824 */ /* 0x000fe200030e0603 */
[----:B------:R-:W-:-:S13]  /*b270*/  ISETP.GT.AND P6, PT, R5, 0x40, P1 ;  /* 0x000000400500780c */ /* 0x000fda0000fc4270 */
[----:B------:R1:W-:Y:S01]  /*b280*/  @P6 STG.E.U16 desc[UR14][R120.64], R113 ;  /* 0x0000007178006986 */ /* 0x0003e2000c10150e */
[----:B------:R-:W-:-:S05]  /*b290*/  IADD3 R2, P6, R105, R8, RZ ;  /* 0x0000000869027210 */ /* 0x000fca0007fde0ff */
[----:B------:R-:W-:Y:S01]  /*b2a0*/  IMAD.X R3, R15, 0x1, R9, P6 ;  /* 0x000000010f037824 */ /* 0x000fe200030e0609 */
[----:B------:R-:W-:-:S13]  /*b2b0*/  ISETP.GT.AND P6, PT, R5, 0x48, P3 ;  /* 0x000000480500780c */ /* 0x000fda0001fc4270 */
[----:B------:R-:W-:Y:S01]  /*b2c0*/  @P6 STG.E.U16 desc[UR14][R2.64], R4 ;  /* 0x0000000402006986 */ /* 0x000fe2000c10150e */
[----:B0-----:R-:W-:-:S05]  /*b2d0*/  IADD3 R112, P6, R107, R8, RZ ;  /* 0x000000086b707210 */ /* 0x001fca0007fde0ff */
[----:B-1----:R-:W-:Y:S01]  /*b2e0*/  IMAD.X R113, R15, 0x1, R9, P6 ;  /* 0x000000010f717824 */ /* 0x002fe200030e0609 */
[----:B------:R-:W-:-:S13]  /*b2f0*/  ISETP.GT.AND P6, PT, R5, 0x48, P1 ;  /* 0x000000480500780c */ /* 0x000fda0000fc4270 */
[----:B------:R0:W-:Y:S01]  /*b300*/  @P6 STG.E.U16 desc[UR14][R112.64], R115 ;  /* 0x0000007370006986 */ /* 0x0001e2000c10150e */
[----:B------:R-:W-:-:S05]  /*b310*/  IADD3 R114, P6, R109, R8, RZ ;  /* 0x000000086d727210 */ /* 0x000fca0007fde0ff */
[----:B0-----:R-:W-:Y:S01]  /*b320*/  IMAD.X R115, R15, 0x1, R9, P6 ;  /* 0x000000010f737824 */ /* 0x001fe200030e0609 */
[----:B------:R-:W-:-:S13]  /*b330*/  ISETP.GT.AND P6, PT, R5, 0x40, P2 ;  /* 0x000000400500780c */ /* 0x000fda00017c4270 */
        /* <DEDUP_REMOVED lines=13> */
[----:B0-----:R-:W-:-:S05]  /*b410*/  IADD3 R116, P6, R21, R10, RZ ;  /* 0x0000000a15747210 */ /* 0x001fca0007fde0ff */
[----:B-1----:R-:W-:Y:S01]  /*b420*/  IMAD.X R117, R15, 0x1, R11, P6 ;  /* 0x000000010f757824 */ /* 0x002fe200030e060b */
[----:B------:R-:W-:-:S13]  /*b430*/  ISETP.GT.AND P6, PT, R5, 0x80, P4 ;  /* 0x000000800500780c */ /* 0x000fda00027c4270 */
[----:B------:R0:W-:Y:S01]  /*b440*/  @P6 STG.E.U16 desc[UR14][R2.64], R56 ;  /* 0x0000003802006986 */ /* 0x0001e2000c10150e */
[----:B--2---:R-:W-:-:S05]  /*b450*/  IADD3 R114, P6, R23, R10, RZ ;  /* 0x0000000a17727210 */ /* 0x004fca0007fde0ff */
[----:B------:R-:W-:Y:S01]  /*b460*/  IMAD.X R115, R15, 0x1, R11, P6 ;  /* 0x000000010f737824 */ /* 0x000fe200030e060b */
[----:B------:R-:W-:-:S04]  /*b470*/  ISETP.GT.AND P6, PT, R7, 0x1, PT ;  /* 0x000000010700780c */ /* 0x000fc80003fc4270 */
[----:B------:R-:W-:-:S13]  /*b480*/  ISETP.GT.AND P6, PT, R5, 0x80, P6 ;  /* 0x000000800500780c */ /* 0x000fda00037c4270 */
[----:B------:R1:W-:Y:S01]  /*b490*/  @P6 STG.E.U16 desc[UR14][R112.64], R57 ;  /* 0x0000003970006986 */ /* 0x0003e2000c10150e */
[----:B---3--:R-:W-:-:S05]  /*b4a0*/  IADD3 R8, P6, R13, R18, RZ ;  /* 0x000000120d087210 */ /* 0x008fca0007fde0ff */
[----:B------:R-:W-:Y:S01]  /*b4b0*/  IMAD.X R9, R15, 0x1, R19, P6 ;  /* 0x000000010f097824 */ /* 0x000fe200030e0613 */
[----:B------:R-:W-:-:S13]  /*b4c0*/  ISETP.GT.AND P6, PT, R5, 0x88, P4 ;  /* 0x000000880500780c */ /* 0x000fda00027c4270 */
[----:B------:R-:W-:Y:S01]  /*b4d0*/  @P6 STG.E.U16 desc[UR14][R8.64], R58 ;  /* 0x0000003a08006986 */ /* 0x000fe2000c10150e */
[----:B0-----:R-:W-:-:S05]  /*b4e0*/  IADD3 R56, P6, R17, R18, RZ ;  /* 0x0000001211387210 */ /* 0x001fca0007fde0ff */
[----:B-1----:R-:W-:Y:S01]  /*b4f0*/  IMAD.X R57, R15, 0x1, R19, P6 ;  /* 0x000000010f397824 */ /* 0x002fe200030e0613 */
[----:B------:R-:W-:-:S04]  /*b500*/  ISETP.GT.AND P6, PT, R7, 0x1, PT ;  /* 0x000000010700780c */ /* 0x000fc80003fc4270 */
[----:B------:R-:W-:-:S13]  /*b510*/  ISETP.GT.AND P6, PT, R5, 0x88, P6 ;  /* 0x000000880500780c */ /* 0x000fda00037c4270 */
[----:B------:R0:W-:Y:S01]  /*b520*/  @P6 STG.E.U16 desc[UR14][R56.64], R59 ;  /* 0x0000003b38006986 */ /* 0x0001e2000c10150e */
        /* <DEDUP_REMOVED lines=10> */
[----:B0-----:R-:W-:-:S05]  /*b5d0*/  IADD3 R56, P6, R21, R18, RZ ;  /* 0x0000001215387210 */ /* 0x001fca0007fde0ff */
        /* <DEDUP_REMOVED lines=9> */
[----:B-1----:R-:W-:-:S05]  /*b670*/  IADD3 R60, P6, R93, R10, RZ ;  /* 0x0000000a5d3c7210 */ /* 0x002fca0007fde0ff */
[----:B--2---:R-:W-:Y:S01]  /*b680*/  IMAD.X R61, R15, 0x1, R11, P6 ;  /* 0x000000010f3d7824 */ /* 0x004fe200030e060b */
[----:B------:R-:W-:-:S04]  /*b690*/  ISETP.GT.AND P6, PT, R7, 0x10, PT ;  /* 0x000000100700780c */ /* 0x000fc80003fc4270 */
[----:B------:R-:W-:-:S13]  /*b6a0*/  ISETP.GT.AND P6, PT, R5, 0x80, P6 ;  /* 0x000000800500780c */ /* 0x000fda00037c4270 */
[----:B------:R1:W-:Y:S01]  /*b6b0*/  @P6 STG.E.U16 desc[UR14][R112.64], R64 ;  /* 0x0000004070006986 */ /* 0x0003e2000c10150e */
[----:B0-----:R-:W-:-:S05]  /*b6c0*/  IADD3 R62, P6, R95, R10, RZ ;  /* 0x0000000a5f3e7210 */ /* 0x001fca0007fde0ff */
[----:B---3--:R-:W-:Y:S01]  /*b6d0*/  IMAD.X R63, R15, 0x1, R11, P6 ;  /* 0x000000010f3f7824 */ /* 0x008fe200030e060b */
        /* <DEDUP_REMOVED lines=14> */
[----:B0-----:R-:W-:Y:S01]  /*b7c0*/  IMAD.X R65, R15, 0x1, R11, P6 ;  /* 0x000000010f417824 */ /* 0x001fe200030e060b */
[----:B------:R-:W-:-:S04]  /*b7d0*/  ISETP.GT.AND P6, PT, R7, 0x18, PT ;  /* 0x000000180700780c */ /* 0x000fc80003fc4270 */
[----:B------:R-:W-:-:S13]  /*b7e0*/  ISETP.GT.AND P6, PT, R5, 0x80, P6 ;  /* 0x000000800500780c */ /* 0x000fda00037c4270 */
[----:B------:R0:W-:Y:S01]  /*b7f0*/  @P6 STG.E.U16 desc[UR14][R60.64], R68 ;  /* 0x000000443c006986 */ /* 0x0001e2000c10150e */
[----:B--2---:R-:W-:-:S05]  /*b800*/  IADD3 R66, P6, R99, R10, RZ ;  /* 0x0000000a63427210 */ /* 0x004fca0007fde0ff */
        /* <DEDUP_REMOVED lines=19> */
[----:B-1----:R-:W-:-:S05]  /*b940*/  IADD3 R62, P6, R103, R10, RZ ;  /* 0x0000000a673e7210 */ /* 0x002fca0007fde0ff */
[----:B------:R-:W-:Y:S01]  /*b950*/  IMAD.X R63, R15, 0x1, R11, P6 ;  /* 0x000000010f3f7824 */ /* 0x000fe200030e060b */
[----:B------:R-:W-:-:S04]  /*b960*/  ISETP.GT.AND P6, PT, R7, 0x21, PT ;  /* 0x000000210700780c */ /* 0x000fc80003fc4270 */
        /* <DEDUP_REMOVED lines=29> */
[----:B------:R3:W-:Y:S01]  /*bb40*/  @P6 STG.E.U16 desc[UR14][R58.64], R79 ;  /* 0x0000004f3a006986 */ /* 0x0007e2000c10150e */
[----:B0-----:R-:W-:-:S05]  /*bb50*/  IADD3 R60, P6, R109, R10, RZ ;  /* 0x0000000a6d3c7210 */ /* 0x001fca0007fde0ff */
[----:B------:R-:W-:Y:S01]  /*bb60*/  IMAD.X R61, R15, 0x1, R11, P6 ;  /* 0x000000010f3d7824 */ /* 0x000fe200030e060b */
[----:B------:R-:W-:-:S13]  /*bb70*/  ISETP.GT.AND P6, PT, R5, 0x80, P3 ;  /* 0x000000800500780c */ /* 0x000fda0001fc4270 */
[----:B------:R-:W-:Y:S01]  /*bb80*/  @P6 STG.E.U16 desc[UR14][R64.64], R80 ;  /* 0x0000005040006986 */ /* 0x000fe2000c10150e */
[----:B-1----:R-:W-:-:S05]  /*bb90*/  IADD3 R62, P6, R111, R10, RZ ;  /* 0x0000000a6f3e7210 */ /* 0x002fca0007fde0ff */
[----:B------:R-:W-:Y:S01]  /*bba0*/  IMAD.X R63, R15, 0x1, R11, P6 ;  /* 0x000000010f3f7824 */ /* 0x000fe200030e060b */
[----:B------:R-:W-:-:S13]  /*bbb0*/  ISETP.GT.AND P6, PT, R5, 0x80, P1 ;  /* 0x000000800500780c */ /* 0x000fda0000fc4270 */
[----:B------:R-:W-:Y:S01]  /*bbc0*/  @P6 STG.E.U16 desc[UR14][R66.64], R81 ;  /* 0x0000005142006986 */ /* 0x000fe2000c10150e */
[----:B------:R-:W-:-:S05]  /*bbd0*/  IADD3 R10, P6, R105, R18, RZ ;  /* 0x00000012690a7210 */ /* 0x000fca0007fde0ff */
[----:B------:R-:W-:Y:S01]  /*bbe0*/  IMAD.X R11, R15, 0x1, R19, P6 ;  /* 0x000000010f0b7824 */ /* 0x000fe200030e0613 */
[----:B------:R-:W-:-:S13]  /*bbf0*/  ISETP.GT.AND P6, PT, R5, 0x88, P3 ;  /* 0x000000880500780c */ /* 0x000fda0001fc4270 */
[----:B------:R0:W-:Y:S01]  /*bc00*/  @P6 STG.E.U16 desc[UR14][R10.64], R82 ;  /* 0x000000520a006986 */ /* 0x0001e2000c10150e */
[----:B--2---:R-:W-:-:S05]  /*bc10*/  IADD3 R56, P6, R107, R18, RZ ;  /* 0x000000126b387210 */ /* 0x004fca0007fde0ff */
[----:B------:R-:W-:Y:S01]  /*bc20*/  IMAD.X R57, R15, 0x1, R19, P6 ;  /* 0x000000010f397824 */ /* 0x000fe200030e0613 */
        /* <DEDUP_REMOVED lines=10> */
[----:B------:R-:W-:-:S05]  /*bcd0*/  IADD3 R18, P6, R13, R2, RZ ;  /* 0x000000020d127210 */ /* 0x000fca0007fde0ff */
[----:B------:R-:W-:Y:S01]  /*bce0*/  IMAD.X R19, R15, 0x1, R3, P6 ;  /* 0x000000010f137824 */ /* 0x000fe200030e0603 */
        /* <DEDUP_REMOVED lines=8> */
[C---:B------:R-:W-:Y:S02]  /*bd70*/  ISETP.GT.AND P6, PT, R5.reuse, 0xc0, P4 ;  /* 0x000000c00500780c */ /* 0x040fe400027c4270 */
[----:B------:R-:W-:-:S11]  /*bd80*/  ISETP.GT.AND P4, PT, R5, 0xc8, P4 ;  /* 0x000000c80500780c */ /* 0x000fd60002784270 */
[----:B------:R2:W-:Y:S01]  /*bd90*/  @P6 STG.E.U16 desc[UR14][R18.64], R24 ;  /* 0x0000001812006986 */ /* 0x0005e2000c10150e */
[----:B0-----:R-:W-:-:S05]  /*bda0*/  IADD3 R58, P6, R23, R2, RZ ;  /* 0x00000002173a7210 */ /* 0x001fca0007fde0ff */
[----:B------:R-:W-:Y:S01]  /*bdb0*/  IMAD.X R59, R15, 0x1, R3, P6 ;  /* 0x000000010f3b7824 */ /* 0x000fe200030e0603 */
[----:B------:R-:W-:-:S04]  /*bdc0*/  ISETP.GT.AND P6, PT, R7, 0x1, PT ;  /* 0x000000010700780c */ /* 0x000fc80003fc4270 */
[----:B------:R-:W-:-:S13]  /*bdd0*/  ISETP.GT.AND P6, PT, R5, 0xc0, P6 ;  /* 0x000000c00500780c */ /* 0x000fda00037c4270 */
[----:B------:R-:W-:Y:S01]  /*bde0*/  @P6 STG.E.U16 desc[UR14][R56.64], R25 ;  /* 0x0000001938006986 */ /* 0x000fe2000c10150e */
[----:B-1----:R-:W-:-:S05]  /*bdf0*/  IADD3 R10, P6, R13, R8, RZ ;  /* 0x000000080d0a7210 */ /* 0x002fca0007fde0ff */
[----:B------:R-:W-:Y:S01]  /*be00*/  IMAD.X R11, R15, 0x1, R9, P6 ;  /* 0x000000010f0b7824 */ /* 0x000fe200030e0609 */
[----:B------:R-:W-:-:S04]  /*be10*/  ISETP.GT.AND P6, PT, R7, 0x1, PT ;  /* 0x000000010700780c */ /* 0x000fc80003fc4270 */
[----:B------:R0:W-:Y:S01]  /*be20*/  @P4 STG.E.U16 desc[UR14][R10.64], R26 ;  /* 0x0000001a0a004986 */ /* 0x0001e2000c10150e */
[----:B------:R-:W-:-:S05]  /*be30*/  IADD3 R12, P4, R17, R8, RZ ;  /* 0x00000008110c7210 */ /* 0x000fca0007f9e0ff */
[----:B------:R-:W-:Y:S01]  /*be40*/  IMAD.X R13, R15, 0x1, R9, P4 ;  /* 0x000000010f0d7824 */ /* 0x000fe200020e0609 */
[----:B------:R-:W-:Y:S02]  /*be50*/  ISETP.GT.AND P4, PT, R5, 0xc8, P6 ;  /* 0x000000c80500780c */ /* 0x000fe40003784270 */
[----:B------:R-:W-:-:S11]  /*be60*/  ISETP.GT.AND P6, PT, R7, 0x8, PT ;  /* 0x000000080700780c */ /* 0x000fd60003fc4270 */
[----:B------:R1:W-:Y:S01]  /*be70*/  @P4 STG.E.U16 desc[UR14][R12.64], R27 ;  /* 0x0000001b0c004986 */ /* 0x0003e2000c10150e */
[----:B------:R-:W-:-:S05]  /*be80*/  IADD3 R16, P4, R89, R2, RZ ;  /* 0x0000000259107210 */ /* 0x000fca0007f9e0ff */
[----:B------:R-:W-:Y:S01]  /*be90*/  IMAD.X R17, R15, 0x1, R3, P4 ;  /* 0x000000010f117824 */ /* 0x000fe200020e0603 */
[----:B------:R-:W-:Y:S02]  /*bea0*/  ISETP.GT.AND P4, PT, R5, 0xc0, P6 ;  /* 0x000000c00500780c */ /* 0x000fe40003784270 */
[----:B------:R-:W-:-:S11]  /*beb0*/  ISETP.GT.AND P6, PT, R7, 0x9, PT ;  /* 0x000000090700780c */ /* 0x000fd60003fc4270 */
[----:B------:R-:W-:Y:S01]  /*bec0*/  @P4 STG.E.U16 desc[UR14][R60.64], R28 ;  /* 0x0000001c3c004986 */ /* 0x000fe2000c10150e */
[----:B--2---:R-:W-:-:S05]  /*bed0*/  IADD3 R18, P4, R91, R2, RZ ;  /* 0x000000025b127210 */ /* 0x004fca0007f9e0ff */
[----:B------:R-:W-:Y:S01]  /*bee0*/  IMAD.X R19, R15, 0x1, R3, P4 ;  /* 0x000000010f137824 */ /* 0x000fe200020e0603 */
[----:B------:R-:W-:-:S13]  /*bef0*/  ISETP.GT.AND P4, PT, R5, 0xc0, P6 ;  /* 0x000000c00500780c */ /* 0x000fda0003784270 */
[----:B------:R-:W-:Y:S01]  /*bf00*/  @P4 STG.E.U16 desc[UR14][R58.64], R29 ;  /* 0x0000001d3a004986 */ /* 0x000fe2000c10150e */
[----:B0-----:R-:W-:-:S05]  /*bf10*/  IADD3 R10, P4, R21, R8, RZ ;  /* 0x00000008150a7210 */ /* 0x001fca0007f9e0ff */
[----:B------:R-:W-:Y:S01]  /*bf20*/  IMAD.X R11, R15, 0x1, R9, P4 ;  /* 0x000000010f0b7824 */ /* 0x000fe200020e0609 */
[----:B------:R-:W-:-:S04]  /*bf30*/  ISETP.GT.AND P4, PT, R7, 0x8, PT ;  /* 0x000000080700780c */ /* 0x000fc80003f84270 */
[----:B------:R-:W-:-:S13]  /*bf40*/  ISETP.GT.AND P4, PT, R5, 0xc8, P4 ;  /* 0x000000c80500780c */ /* 0x000fda0002784270 */
[----:B------:R0:W-:Y:S01]  /*bf50*/  @P4 STG.E.U16 desc[UR14][R10.64], R30 ;  /* 0x0000001e0a004986 */ /* 0x0001e2000c10150e */
[----:B-1----:R-:W-:-:S05]  /*bf60*/  IADD3 R12, P4, R23, R8, RZ ;  /* 0x00000008170c7210 */ /* 0x002fca0007f9e0ff */
        /* <DEDUP_REMOVED lines=23> */
[----:B--2---:R-:W-:-:S05]  /*c0e0*/  IADD3 R16, P4, R97, R2, RZ ;  /* 0x0000000261107210 */ /* 0x004fca0007f9e0ff */
[----:B------:R-:W-:Y:S01]  /*c0f0*/  IMAD.X R17, R15, 0x1, R3, P4 ;  /* 0x000000010f117824 */ /* 0x000fe200020e0603 */
[----:B------:R-:W-:Y:S02]  /*c100*/  ISETP.GT.AND P4, PT, R5, 0xc0, P6 ;  /* 0x000000c00500780c */ /* 0x000fe40003784270 */
[----:B------:R-:W-:-:S11]  /*c110*/  ISETP.GT.AND P6, PT, R7, 0x19, PT ;  /* 0x000000190700780c */ /* 0x000fd60003fc4270 */
[----:B------:R2:W-:Y:S01]  /*c120*/  @P4 STG.E.U16 desc[UR14][R20.64], R36 ;  /* 0x0000002414004986 */ /* 0x0005e2000c10150e */
[----:B---3--:R-:W-:-:S05]  /*c130*/  IADD3 R18, P4, R99, R2, RZ ;  /* 0x0000000263127210 */ /* 0x008fca0007f9e0ff */
        /* <DEDUP_REMOVED lines=17> */
[----:B------:R-:W-:Y:S01]  /*c250*/  @P4 STG.E.U16 desc[UR14][R16.64], R40 ;  /* 0x0000002810004986 */ /* 0x000fe2000c10150e */
[----:B0-----:R-:W-:-:S05]  /*c260*/  IADD3 R10, P4, R99, R8, RZ ;  /* 0x00000008630a7210 */ /* 0x001fca0007f9e0ff */
[----:B------:R-:W-:Y:S01]  /*c270*/  IMAD.X R11, R15, 0x1, R9, P4 ;  /* 0x000000010f0b7824 */ /* 0x000fe200020e0609 */
[----:B------:R-:W-:-:S13]  /*c280*/  ISETP.GT.AND P4, PT, R5, 0xc0, P6 ;  /* 0x000000c00500780c */ /* 0x000fda0003784270 */
[----:B------:R-:W-:Y:S01]  /*c290*/  @P4 STG.E.U16 desc[UR14][R18.64], R41 ;  /* 0x0000002912004986 */ /* 0x000fe2000c10150e */
[----:B------:R-:W-:-:S04]  /*c2a0*/  ISETP.GT.AND P4, PT, R7, 0x20, PT ;  /* 0x000000200700780c */ /* 0x000fc80003f84270 */
[----:B------:R-:W-:-:S13]  /*c2b0*/  ISETP.GT.AND P4, PT, R5, 0xc8, P4 ;  /* 0x000000c80500780c */ /* 0x000fda0002784270 */
[----:B------:R-:W-:Y:S01]  /*c2c0*/  @P4 STG.E.U16 desc[UR14][R20.64], R42 ;  /* 0x0000002a14004986 */ /* 0x000fe2000c10150e */
[----:B------:R-:W-:Y:S02]  /*c2d0*/  ISETP.GT.AND P4, PT, R5, 0xc8, P6 ;  /* 0x000000c80500780c */ /* 0x000fe40003784270 */
[----:B------:R-:W-:-:S11]  /*c2e0*/  ISETP.GT.AND P6, PT, R7, 0x28, PT ;  /* 0x000000280700780c */ /* 0x000fd60003fc4270 */
[----:B------:R-:W-:Y:S01]  /*c2f0*/  @P4 STG.E.U16 desc[UR14][R10.64], R43 ;  /* 0x0000002b0a004986 */ /* 0x000fe2000c10150e */
[----:B------:R-:W-:-:S05]  /*c300*/  IADD3 R6, P4, R101, R2, RZ ;  /* 0x0000000265067210 */ /* 0x000fca0007f9e0ff */
[----:B------:R-:W-:Y:S01]  /*c310*/  IMAD.X R7, R15, 0x1, R3, P4 ;  /* 0x000000010f077824 */ /* 0x000fe200020e0603 */
[C---:B------:R-:W-:Y:S02]  /*c320*/  ISETP.GT.AND P4, PT, R5.reuse, 0xc0, P6 ;  /* 0x000000c00500780c */ /* 0x040fe40003784270 */
[----:B------:R-:W-:-:S11]  /*c330*/  ISETP.GT.AND P6, PT, R5, 0xc8, P6 ;  /* 0x000000c80500780c */ /* 0x000fd600037c4270 */
[----:B------:R0:W-:Y:S01]  /*c340*/  @P4 STG.E.U16 desc[UR14][R6.64], R44 ;  /* 0x0000002c06004986 */ /* 0x0001e2000c10150e */
[----:B-1----:R-:W-:-:S05]  /*c350*/  IADD3 R12, P4, R103, R2, RZ ;  /* 0x00000002670c7210 */ /* 0x002fca0007f9e0ff */
[----:B------:R-:W-:Y:S01]  /*c360*/  IMAD.X R13, R15, 0x1, R3, P4 ;  /* 0x000000010f0d7824 */ /* 0x000fe200020e0603 */
[C---:B------:R-:W-:Y:S02]  /*c370*/  ISETP.GT.AND P4, PT, R5.reuse, 0xc0, P5 ;  /* 0x000000c00500780c */ /* 0x040fe40002f84270 */
[----:B------:R-:W-:-:S11]  /*c380*/  ISETP.GT.AND P5, PT, R5, 0xc8, P5 ;  /* 0x000000c80500780c */ /* 0x000fd60002fa4270 */
[----:B------:R1:W-:Y:S01]  /*c390*/  @P4 STG.E.U16 desc[UR14][R12.64], R45 ;  /* 0x0000002d0c004986 */ /* 0x0003e2000c10150e */
[----:B0-----:R-:W-:-:S05]  /*c3a0*/  IADD3 R6, P4, R101, R8, RZ ;  /* 0x0000000865067210 */ /* 0x001fca0007f9e0ff */
[----:B------:R-:W-:Y:S01]  /*c3b0*/  IMAD.X R7, R15, 0x1, R9, P4 ;  /* 0x000000010f077824 */ /* 0x000fe200020e0609 */
[----:B------:R-:W-:-:S04]  /*c3c0*/  IADD3 R10, P4, R103, R8, RZ ;  /* 0x00000008670a7210 */ /* 0x000fc80007f9e0ff */
[----:B------:R0:W-:Y:S01]  /*c3d0*/  @P6 STG.E.U16 desc[UR14][R6.64], R46 ;  /* 0x0000002e06006986 */ /* 0x0001e2000c10150e */
[----:B------:R-:W-:Y:S01]  /*c3e0*/  IMAD.X R11, R15, 0x1, R9, P4 ;  /* 0x000000010f0b7824 */ /* 0x000fe200020e0609 */
[----:B-1----:R-:W-:Y:S02]  /*c3f0*/  IADD3 R12, P6, R105, R2, RZ ;  /* 0x00000002690c7210 */ /* 0x002fe40007fde0ff */
[C---:B------:R-:W-:Y:S02]  /*c400*/  ISETP.GT.AND P4, PT, R5.reuse, 0xc0, P1 ;  /* 0x000000c00500780c */ /* 0x040fe40000f84270 */
[----:B------:R1:W-:Y:S01]  /*c410*/  @P5 STG.E.U16 desc[UR14][R10.64], R47 ;  /* 0x0000002f0a005986 */ /* 0x0003e2000c10150e */
[----:B------:R-:W-:Y:S01]  /*c420*/  ISETP.GT.AND P5, PT, R5, 0xc0, P3 ;  /* 0x000000c00500780c */ /* 0x000fe20001fa4270 */
[----:B------:R-:W-:Y:S01]  /*c430*/  IMAD.X R13, R15, 0x1, R3, P6 ;  /* 0x000000010f0d7824 */ /* 0x000fe200030e0603 */
[C---:B------:R-:W-:Y:S02]  /*c440*/  ISETP.GT.AND P3, PT, R5.reuse, 0xc8, P3 ;  /* 0x000000c80500780c */ /* 0x040fe40001f64270 */
[----:B------:R-:W-:-:S02]  /*c450*/  ISETP.GT.AND P1, PT, R5, 0xc8, P1 ;  /* 0x000000c80500780c */ /* 0x000fc40000f24270 */
[----:B0-----:R-:W-:-:S05]  /*c460*/  IADD3 R6, P6, R107, R2, RZ ;  /* 0x000000026b067210 */ /* 0x001fca0007fde0ff */
[----:B------:R-:W-:Y:S01]  /*c470*/  IMAD.X R7, R15, 0x1, R3, P6 ;  /* 0x000000010f077824 */ /* 0x000fe200030e0603 */
[-C--:B------:R-:W-:Y:S01]  /*c480*/  IADD3 R16, P6, R107, R8.reuse, RZ ;  /* 0x000000086b107210 */ /* 0x080fe20007fde0ff */
[----:B------:R-:W-:Y:S01]  /*c490*/  @P5 STG.E.U16 desc[UR14][R12.64], R48 ;  /* 0x000000300c005986 */ /* 0x000fe2000c10150e */
[----:B-1----:R-:W-:-:S03]  /*c4a0*/  IADD3 R10, P5, R105, R8, RZ ;  /* 0x00000008690a7210 */ /* 0x002fc60007fbe0ff */
[C-C-:B------:R-:W-:Y:S01]  /*c4b0*/  IMAD.X R17, R15.reuse, 0x1, R9.reuse, P6 ;  /* 0x000000010f117824 */ /* 0x140fe200030e0609 */
[----:B------:R0:W-:Y:S01]  /*c4c0*/  @P4 STG.E.U16 desc[UR14][R6.64], R49 ;  /* 0x0000003106004986 */ /* 0x0001e2000c10150e */
[----:B------:R-:W-:Y:S01]  /*c4d0*/  IMAD.X R11, R15, 0x1, R9, P5 ;  /* 0x000000010f0b7824 */ /* 0x000fe200028e0609 */
[C---:B------:R-:W-:Y:S02]  /*c4e0*/  ISETP.GT.AND P4, PT, R5.reuse, 0xc0, P2 ;  /* 0x000000c00500780c */ /* 0x040fe40001784270 */
[C---:B------:R-:W-:Y:S02]  /*c4f0*/  ISETP.GT.AND P5, PT, R5.reuse, 0xc0, P0 ;  /* 0x000000c00500780c */ /* 0x040fe400007a4270 */
[C---:B------:R-:W-:Y:S01]  /*c500*/  ISETP.GT.AND P2, PT, R5.reuse, 0xc8, P2 ;  /* 0x000000c80500780c */ /* 0x040fe20001744270 */
[----:B------:R1:W-:Y:S01]  /*c510*/  @P3 STG.E.U16 desc[UR14][R10.64], R50 ;  /* 0x000000320a003986 */ /* 0x0003e2000c10150e */
[----:B------:R-:W-:Y:S02]  /*c520*/  ISETP.GT.AND P0, PT, R5, 0xc8, P0 ;  /* 0x000000c80500780c */ /* 0x000fe40000704270 */
[-C--:B------:R-:W-:Y:S01]  /*c530*/  IADD3 R4, P6, R109, R2.reuse, RZ ;  /* 0x000000026d047210 */ /* 0x080fe20007fde0ff */
[----:B------:R1:W-:Y:S01]  /*c540*/  @P1 STG.E.U16 desc[UR14][R16.64], R51 ;  /* 0x0000003310001986 */ /* 0x0003e2000c10150e */
[----:B------:R-:W-:-:S02]  /*c550*/  IADD3 R2, P1, R111, R2, RZ ;  /* 0x000000026f027210 */ /* 0x000fc40007f3e0ff */
[-C--:B0-----:R-:W-:Y:S01]  /*c560*/  IADD3 R6, P3, R109, R8.reuse, RZ ;  /* 0x000000086d067210 */ /* 0x081fe20007f7e0ff */
[--C-:B------:R-:W-:Y:S01]  /*c570*/  IMAD.X R5, R15, 0x1, R3.reuse, P6 ;  /* 0x000000010f057824 */ /* 0x100fe200030e0603 */
[----:B------:R-:W-:Y:S01]  /*c580*/  IADD3 R12, P6, R111, R8, RZ ;  /* 0x000000086f0c7210 */ /* 0x000fe20007fde0ff */
[C---:B------:R-:W-:Y:S02]  /*c590*/  IMAD.X R3, R15.reuse, 0x1, R3, P1 ;  /* 0x000000010f037824 */ /* 0x040fe400008e0603 */
[----:B------:R-:W-:Y:S01]  /*c5a0*/  IMAD.X R7, R15, 0x1, R9, P3 ;  /* 0x000000010f077824 */ /* 0x000fe200018e0609 */
[----:B------:R1:W-:Y:S04]  /*c5b0*/  @P4 STG.E.U16 desc[UR14][R4.64], R52 ;  /* 0x0000003404004986 */ /* 0x0003e8000c10150e */
[----:B------:R1:W-:Y:S04]  /*c5c0*/  @P5 STG.E.U16 desc[UR14][R2.64], R53 ;  /* 0x0000003502005986 */ /* 0x0003e8000c10150e */
[----:B------:R1:W-:Y:S01]  /*c5d0*/  @P2 STG.E.U16 desc[UR14][R6.64], R54 ;  /* 0x0000003606002986 */ /* 0x0003e2000c10150e */
[----:B------:R-:W-:Y:S05]  /*c5e0*/  @!P0 EXIT ;  /* 0x000000000000894d */ /* 0x000fea0003800000 */
[----:B------:R-:W-:Y:S01]  /*c5f0*/  F2FP.BF16.F32.PACK_AB R0, RZ, R0 ;  /* 0x00000000ff00723e */ /* 0x000fe200000010ff */
[----:B------:R-:W-:-:S05]  /*c600*/  IMAD.X R13, R15, 0x1, R9, P6 ;  /* 0x000000010f0d7824 */ /* 0x000fca00030e0609 */
[----:B------:R-:W-:Y:S01]  /*c610*/  STG.E.U16 desc[UR14][R12.64], R0 ;  /* 0x000000000c007986 */ /* 0x000fe2000c10150e */
[----:B------:R-:W-:Y:S05]  /*c620*/  EXIT ;  /* 0x000000000000794d */ /* 0x000fea0003800000 */
.L_x_9:
[----:B------:R-:W-:-:S13]  /*c630*/  ISETP.NE.AND P0, PT, R7, RZ, PT ;  /* 0x000000ff0700720c */ /* 0x000fda0003f05270 */
[----:B------:R-:W-:Y:S05]  /*c640*/  @P0 EXIT ;  /* 0x000000000000094d */ /* 0x000fea0003800000 */
[----:B------:R-:W-:-:S13]  /*c650*/  ELECT P0, URZ, PT ;  /* 0x00000000003f782f */ /* 0x000fda0003800000 */
[----:B------:R-:W-:Y:S05]  /*c660*/  @!P0 BRA `(.L_x_242) ;  /* 0x0000000400b88947 */ /* 0x000fea0003800000 */
[----:B------:R-:W-:Y:S02]  /*c670*/  ISETP.GE.AND P0, PT, R11, 0x1, PT ;  /* 0x000000010b00780c */ /* 0x000fe40003f06270 */
[----:B------:R-:W-:-:S04]  /*c680*/  SHF.R.S32.HI R7, RZ, 0x1f, R12 ;  /* 0x0000001fff077819 */ /* 0x000fc8000001140c */
[----:B------:R-:W-:-:S07]  /*c690*/  LEA.HI R7, R7, R12, RZ, 0x7 ;  /* 0x0000000c07077211 */ /* 0x000fce00078f38ff */
[----:B------:R-:W-:Y:S05]  /*c6a0*/  @!P0 BRA `(.L_x_242) ;  /* 0x0000000400a88947 */ /* 0x000fea0003800000 */
[----:B0----5:R-:W0:Y:S01]  /*c6b0*/  S2R R0, SR_CTAID.X ;  /* 0x0000000000007919 */ /* 0x021e220000002500 */
[----:B------:R-:W1:Y:S01]  /*c6c0*/  LDC.64 R8, c[0x0][0x4d8] ;  /* 0x00013600ff087b82 */ /* 0x000e620000000a00 */
[----:B------:R-:W-:Y:S01]  /*c6d0*/  LOP3.LUT R7, R7, 0xffffff80, RZ, 0xc0, !PT ;  /* 0xffffff8007077812 */ /* 0x000fe200078ec0ff */
[----:B------:R-:W-:Y:S01]  /*c6e0*/  IMAD.SHL.U32 R10, R6, 0x40, RZ ;  /* 0x00000040060a7824 */ /* 0x000fe200078e00ff */
[C---:B------:R-:W-:Y:S01]  /*c6f0*/  LOP3.LUT P0, RZ, R12.reuse, 0x1f, RZ, 0xc0, !PT ;  /* 0x0000001f0cff7812 */ /* 0x040fe2000780c0ff */
[----:B------:R-:W-:Y:S01]  /*c700*/  ULDC.64 UR4, c[0x0][0x4b0] ;  /* 0x00012c0000047ab9 */ /* 0x000fe20000000a00 */
[----:B------:R-:W-:Y:S01]  /*c710*/  VIADD R17, R5, 0x1 ;  /* 0x0000000105117836 */ /* 0x000fe20000000000 */
[----:B------:R-:W-:Y:S01]  /*c720*/  LOP3.LUT R15, R3, 0x2, RZ, 0xfc, !PT ;  /* 0x00000002030f7812 */ /* 0x000fe200078efcff */
[----:B------:R-:W-:Y:S02]  /*c730*/  IMAD.IADD R7, R12, 0x1, -R7 ;  /* 0x000000010c077824 */ /* 0x000fe400078e0a07 */
[----:B------:R-:W-:-:S02]  /*c740*/  IMAD.MOV.U32 R16, RZ, RZ, RZ ;  /* 0x000000ffff107224 */ /* 0x000fc400078e00ff */
[----:B---3--:R-:W-:Y:S01]  /*c750*/  IMAD.MOV.U32 R2, RZ, RZ, RZ ;  /* 0x000000ffff027224 */ /* 0x008fe200078e00ff */
[C---:B------:R-:W-:Y:S02]  /*c760*/  ISETP.NE.AND P2, PT, R7.reuse, RZ, PT ;  /* 0x000000ff0700720c */ /* 0x040fe40003f45270 */
[----:B------:R-:W-:Y:S01]  /*c770*/  ISETP.NE.OR P0, PT, R7, RZ, !P0 ;  /* 0x000000ff0700720c */ /* 0x000fe20004705670 */
[----:B-1----:R-:W-:Y:S02]  /*c780*/  IMAD R8, R157, UR4, R8 ;  /* 0x000000049d087c24 */ /* 0x002fe4000f8e0208 */
[----:B------:R-:W-:Y:S02]  /*c790*/  IMAD R9, R4, UR5, R9 ;  /* 0x0000000504097c24 */ /* 0x000fe4000f8e0209 */
[----:B0-----:R-:W-:Y:S02]  /*c7a0*/  IMAD.SHL.U32 R6, R0, 0x100, RZ ;  /* 0x0000010000067824 */ /* 0x001fe400078e00ff */
[----:B------:R-:W-:-:S02]  /*c7b0*/  IMAD.MOV.U32 R0, RZ, RZ, 0x1 ;  /* 0x00000001ff007424 */ /* 0x000fc400078e00ff */
[C---:B------:R-:W-:Y:S02]  /*c7c0*/  VIADD R12, R6.reuse, 0x40 ;  /* 0x00000040060c7836 */ /* 0x040fe40000000000 */
[C---:B------:R-:W-:Y:S02]  /*c7d0*/  VIADD R13, R6.reuse, 0x80 ;  /* 0x00000080060d7836 */ /* 0x040fe40000000000 */
[----:B------:R-:W-:-:S07]  /*c7e0*/  VIADD R14, R6, 0xc0 ;  /* 0x000000c0060e7836 */ /* 0x000fce0000000000 */
.L_x_246:
[----:B------:R-:W0:Y:S01]  /*c7f0*/  S2R R7, SR_CgaCtaId ;  /* 0x0000000000077919 */ /* 0x000e220000008800 */
[----:B------:R-:W-:-:S04]  /*c800*/  MOV R4, 0x400 ;  /* 0x0000040000047802 */ /* 0x000fc80000000f00 */
[----:B0-----:R-:W-:Y:S02]  /*c810*/  LEA R11, R7, R4, 0x18 ;  /* 0x00000004070b7211 */ /* 0x001fe400078ec0ff */
[----:B------:R-:W-:-:S03]  /*c820*/  SHF.L.U32 R4, R0, 0x1f, RZ ;  /* 0x0000001f00047819 */ /* 0x000fc600000006ff */
[----:B------:R-:W-:-:S07]  /*c830*/  IMAD R7, R2, 0x8, R11 ;  /* 0x0000000802077824 */ /* 0x000fce00078e020b */
.L_x_243:
[----:B0-----:R0:W1:Y:S02]  /*c840*/  SYNCS.PHASECHK.TRANS64.TRYWAIT P1, [R7+URZ+0x32028], R4 ;  /* 0x03202804070075a7 */ /* 0x001064000802017f */
[----:B-1----:R-:W-:Y:S05]  /*c850*/  @!P1 NANOSLEEP.SYNCS 0x989680 ;  /* 0x009896800000995d */ /* 0x002fea0003900000 */
[----:B------:R-:W1:Y:S02]  /*c860*/  @!P1 SYNCS.PHASECHK.TRANS64 P1, [R7+URZ+0x32028], R4 ;  /* 0x03202804070095a7 */ /* 0x000e64000802007f */
[----:B-1----:R-:W-:Y:S05]  /*c870*/  @!P1 BRA `(.L_x_243) ;  /* 0xfffffffc00f09947 */ /* 0x002fea000383ffff */
[----:B0-----:R-:W0:Y:S02]  /*c880*/  @!P2 LDC R4, c[0x0][0x500] ;  /* 0x00014000ff04ab82 */ /* 0x001e240000000800 */
[----:B0-----:R0:W-:Y:S02]  /*c890*/  @!P2 SYNCS.ARRIVE.TRANS64 RZ, [R7+URZ+0x32000], R4 ;  /* 0x0320000407ffa9a7 */ /* 0x0011e4000800003f */
[----:B0-----:R-:W-:-:S04]  /*c8a0*/  PRMT R4, R15, 0x9910, RZ ;  /* 0x000099100f047816 */ /* 0x001fc800000000ff */
[----:B------:R-:W-:-:S13]  /*c8b0*/  ISETP.NE.AND P1, PT, R4, 0x2, PT ;  /* 0x000000020400780c */ /* 0x000fda0003f25270 */
[----:B------:R-:W-:Y:S05]  /*c8c0*/  @P1 BRA `(.L_x_244) ;  /* 0x0000000000041947 */ /* 0x000fea0003800000 */
[----:B------:R-:W-:Y:S01]  /*c8d0*/  BPT.TRAP 0x1 ;  /* 0x000000040000795c */ /* 0x000fe20000300000 */
.L_x_244:
[----:B------:R-:W-:Y:S05]  /*c8e0*/  @P0 BRA `(.L_x_245) ;  /* 0x0000000000040947 */ /* 0x000fea0003800000 */
[----:B------:R-:W-:Y:S01]  /*c8f0*/  BPT.TRAP 0x1 ;  /* 0x000000040000795c */ /* 0x000fe20000300000 */
.L_x_245:
[----:B------:R-:W-:Y:S01]  /*c900*/  ULDC UR6, c[0x0][0x48c] ;  /* 0x0001230000067ab9 */ /* 0x000fe20000000800 */
[----:B------:R-:W-:Y:S01]  /*c910*/  R2UR UR11, R16 ;  /* 0x00000000100b72ca */ /* 0x000fe200000e0000 */
[----:B------:R-:W-:Y:S01]  /*c920*/  UISETP.NE.AND UP0, UPT, UR6, 0x1, UPT ;  /* 0x000000010600788c */ /* 0x000fe2000bf05270 */
[----:B------:R-:W-:Y:S01]  /*c930*/  R2UR UR7, R11 ;  /* 0x000000000b0772ca */ /* 0x000fe200000e0000 */
[----:B------:R-:W-:Y:S01]  /*c940*/  ULDC UR12, c[0x0][0x498] ;  /* 0x00012600000c7ab9 */ /* 0x000fe20000000800 */
[C---:B------:R-:W-:Y:S01]  /*c950*/  IMAD R11, R2.reuse, 0x2000, R11 ;  /* 0x00002000020b7824 */ /* 0x040fe200078e020b */
[----:B------:R-:W-:Y:S01]  /*c960*/  R2UR UR24, R2 ;  /* 0x00000000021872ca */ /* 0x000fe200000e0000 */
[----:B------:R-:W-:Y:S01]  /*c970*/  UIADD3 UR10, -UR6, URZ, URZ ;  /* 0x0000003f060a7290 */ /* 0x000fe2000fffe13f */
[----:B------:R-:W-:Y:S01]  /*c980*/  R2UR UR27, R16 ;  /* 0x00000000101b72ca */ /* 0x000fe200000e0000 */
[----:B------:R-:W-:Y:S01]  /*c990*/  ULDC.64 UR16, c[0x0][0x198] ;  /* 0x0000660000107ab9 */ /* 0x000fe20000000a00 */
[----:B------:R-:W-:Y:S01]  /*c9a0*/  R2UR UR25, R7 ;  /* 0x00000000071972ca */ /* 0x000fe200000e0000 */
[----:B------:R-:W-:Y:S01]  /*c9b0*/  UIADD3 UR32, UP1, UR16, 0xf0, URZ ;  /* 0x000000f010207890 */ /* 0x000fe2000ff3e03f */
[----:B------:R-:W-:Y:S01]  /*c9c0*/  PRMT R4, R8, 0x40, R9 ;  /* 0x0000004008047816 */ /* 0x000fe20000000009 */
[----:B------:R-:W-:Y:S01]  /*c9d0*/  @UP0 ULDC.64 UR8, c[0x0][0x490] ;  /* 0x0001240000080ab9 */ /* 0x000fe20000000a00 */
[----:B------:R-:W-:Y:S01]  /*c9e0*/  R2UR UR26, R6 ;  /* 0x00000000061a72ca */ /* 0x000fe200000e0000 */
[----:B------:R-:W-:Y:S01]  /*c9f0*/  UIMAD.WIDE.U32 UR4, UR11, UR8, URZ ;  /* 0x000000080b0472a5 */ /* 0x000fe2000f8e003f */
[----:B------:R-:W-:Y:S01]  /*ca00*/  R2UR UR36, R4 ;  /* 0x00000000042472ca */ /* 0x000fe200000e0000 */
[----:B------:R-:W-:Y:S01]  /*ca10*/  VIADD R17, R17, 0xffffffff ;  /* 0xffffffff11117836 */ /* 0x000fe20000000000 */
[----:B------:R-:W-:Y:S01]  /*ca20*/  R2UR UR22, R12 ;  /* 0x000000000c1672ca */ /* 0x000fe200000e0000 */
[----:B------:R-:W-:Y:S01]  /*ca30*/  @UP0 USHF.R.U32.HI UR11, URZ, UR9, UR5 ;  /* 0x000000093f0b0299 */ /* 0x000fe20008011605 */
[----:B------:R-:W-:Y:S01]  /*ca40*/  R2UR UR18, R13 ;  /* 0x000000000d1272ca */ /* 0x000fe200000e0000 */
[----:B------:R-:W-:Y:S01]  /*ca50*/  UISETP.NE.AND UP0, UPT, UR12, 0x1, UPT ;  /* 0x000000010c00788c */ /* 0x000fe2000bf05270 */
[----:B------:R-:W-:Y:S01]  /*ca60*/  R2UR UR5, R11 ;  /* 0x000000000b0572ca */ /* 0x000fe200000e0000 */
[----:B------:R-:W-:Y:S01]  /*ca70*/  ULEA UR24, UR24, UR7, 0xf ;  /* 0x0000000718187291 */ /* 0x000fe2000f8e783f */
[----:B------:R-:W-:Y:S01]  /*ca80*/  ISETP.GT.AND P3, PT, R17, 0x1, PT ;  /* 0x000000011100780c */ /* 0x000fe20003f64270 */
[----:B------:R-:W-:Y:S01]  /*ca90*/  UIADD3 UR34, UP2, UR16, 0x1f0, URZ ;  /* 0x000001f010227890 */ /* 0x000fe2000ff5e03f */
[----:B------:R-:W-:Y:S01]  /*caa0*/  VIADD R2, R2, 0x1 ;  /* 0x0000000102027836 */ /* 0x000fe20000000000 */
[----:B------:R-:W-:Y:S01]  /*cab0*/  UMOV UR13, UR11 ;  /* 0x0000000b000d7c82 */ /* 0x000fe20008000000 */
[----:B------:R-:W-:Y:S01]  /*cac0*/  UIADD3 UR25, UR25, 0x32000, URZ ;  /* 0x0003200019197890 */ /* 0x000fe2000fffe03f */
[----:B------:R-:W-:Y:S01]  /*cad0*/  VIADD R16, R16, 0x40 ;  /* 0x0000004010107836 */ /* 0x000fe20000000000 */
[----:B------:R-:W-:Y:S01]  /*cae0*/  UIADD3.X UR33, URZ, UR17, URZ, UP1, !UPT ;  /* 0x000000113f217290 */ /* 0x000fe20008ffe43f */
[C---:B------:R-:W-:Y:S01]  /*caf0*/  ISETP.NE.AND P1, PT, R2.reuse, 0x5, PT ;  /* 0x000000050200780c */ /* 0x040fe20003f25270 */
[----:B------:R-:W-:Y:S01]  /*cb00*/  @UP0 ULDC UR8, c[0x0][0x49c] ;  /* 0x0001270000080ab9 */ /* 0x000fe20000000800 */
[----:B------:R-:W-:Y:S01]  /*cb10*/  @UP0 ULDC UR6, c[0x0][0x4a0] ;  /* 0x0001280000060ab9 */ /* 0x000fe20000000800 */
[----:B------:R-:W-:Y:S01]  /*cb20*/  UIMAD.WIDE.U32 UR8, UR11, UR8, URZ ;  /* 0x000000080b0872a5 */ /* 0x000fe2000f8e003f */
[----:B------:R-:W-:Y:S01]  /*cb30*/  SEL R7, RZ, 0x1, P1 ;  /* 0x00000001ff077807 */ /* 0x000fe20000800000 */
[----:B------:R-:W-:Y:S01]  /*cb40*/  UIADD3 UR8, UR5, 0x28000, URZ ;  /* 0x0002800005087890 */ /* 0x000fe2000fffe03f */
[----:B------:R-:W-:Y:S01]  /*cb50*/  SEL R2, R2, RZ, P1 ;  /* 0x000000ff02027207 */ /* 0x000fe20000800000 */
[----:B------:R-:W-:Y:S01]  /*cb60*/  @UP0 USHF.R.U32.HI UR13, URZ, UR6, UR9 ;  /* 0x000000063f0d0299 */ /* 0x000fe20008011609 */
[----:B------:R-:W-:Y:S01]  /*cb70*/  R2UR UR6, R14 ;  /* 0x000000000e0672ca */ /* 0x000fe200000e0000 */
[----:B------:R-:W-:Y:S01]  /*cb80*/  UIMAD UR5, UR11, UR10, UR27 ;  /* 0x0000000a0b0572a4 */ /* 0x000fe2000f8e021b */
[----:B------:R-:W-:Y:S01]  /*cb90*/  R2UR UR10, R10 ;  /* 0x000000000a0a72ca */ /* 0x000fe200000e0000 */
[----:B------:R-:W-:Y:S01]  /*cba0*/  UIADD3 UR9, -UR13, URZ, URZ ;  /* 0x0000003f0d097290 */ /* 0x000fe2000fffe13f */
[----:B------:R-:W-:Y:S01]  /*cbb0*/  LOP3.LUT R0, R0, R7, RZ, 0x3c, !PT ;  /* 0x0000000700007212 */ /* 0x000fe200078e3cff */
[----:B------:R-:W-:-:S02]  /*cbc0*/  UIADD3 UR20, UR24, 0x2000, URZ ;  /* 0x0000200018147890 */ /* 0x000fc4000fffe03f */
[----:B------:R-:W-:Y:S01]  /*cbd0*/  UIMAD UR12, UR12, UR9, UR11 ;  /* 0x000000090c0c72a4 */ /* 0x000fe2000f8e020b */
[----:B------:R-:W-:Y:S01]  /*cbe0*/  ULDC.64 UR28, c[0x0][0x4b8] ;  /* 0x00012e00001c7ab9 */ /* 0x000fe20000000a00 */
[----:B------:R-:W-:Y:S01]  /*cbf0*/  ULDC.64 UR30, c[0x0][0x4d0] ;  /* 0x00013400001e7ab9 */ /* 0x000fe20000000a00 */
[----:B------:R-:W-:Y:S02]  /*cc00*/  UIADD3 UR16, UR24, 0x4000, URZ ;  /* 0x0000400018107890 */ /* 0x000fe4000fffe03f */
[----:B------:R-:W-:Y:S02]  /*cc10*/  UIADD3 UR4, UR24, 0x6000, URZ ;  /* 0x0000600018047890 */ /* 0x000fe4000fffe03f */
[----:B------:R-:W-:Y:S02]  /*cc20*/  UIMAD UR11, UR5, UR28, UR30 ;  /* 0x0000001c050b72a4 */ /* 0x000fe4000f8e021e */
[----:B------:R-:W-:Y:S02]  /*cc30*/  UIMAD UR12, UR12, UR29, UR31 ;  /* 0x0000001d0c0c72a4 */ /* 0x000fe4000f8e021f */
[----:B------:R-:W-:-:S02]  /*cc40*/  UIADD3.X UR35, URZ, UR17, URZ, UP2, !UPT ;  /* 0x000000113f237290 */ /* 0x000fc400097fe43f */
[----:B------:R-:W-:Y:S01]  /*cc50*/  UPRMT UR36, UR36, 0x5410, URZ ;  /* 0x0000541024247896 */ /* 0x000fe2000800003f */
[----:B------:R-:W-:Y:S01]  /*cc60*/  UMOV UR14, 0x0 ;  /* 0x00000000000e7882 */ /* 0x000fe20000000000 */
[----:B------:R-:W-:Y:S01]  /*cc70*/  UMOV UR15, 0x10000000 ;  /* 0x10000000000f7882 */ /* 0x000fe20000000000 */
[----:B------:R-:W-:Y:S01]  /*cc80*/  UMOV UR23, UR27 ;  /* 0x0000001b00177c82 */ /* 0x000fe20008000000 */
[----:B------:R-:W-:Y:S01]  /*cc90*/  UMOV UR21, UR25 ;  /* 0x0000001900157c82 */ /* 0x000fe20008000000 */
[----:B------:R-:W-:Y:S01]  /*cca0*/  UMOV UR19, UR27 ;  /* 0x0000001b00137c82 */ /* 0x000fe20008000000 */
[----:B------:R1:W-:Y:S01]  /*ccb0*/  UTMALDG.2D [UR24], [UR32], desc[UR14] ;  /* 0x00000e18200075b4 */ /* 0x0003e20008009000 */
[----:B------:R-:W-:Y:S01]  /*ccc0*/  UMOV UR17, UR25 ;  /* 0x0000001900117c82 */ /* 0x000fe20008000000 */
[----:B------:R-:W-:Y:S01]  /*ccd0*/  UMOV UR7, UR27 ;  /* 0x0000001b00077c82 */ /* 0x000fe20008000000 */
[----:B------:R-:W-:Y:S01]  /*cce0*/  UMOV UR5, UR25 ;  /* 0x0000001900057c82 */ /* 0x000fe20008000000 */
[----:B------:R-:W-:Y:S01]  /*ccf0*/  UMOV UR9, UR25 ;  /* 0x0000001900097c82 */ /* 0x000fe20008000000 */
[----:B------:R1:W-:Y:S01]  /*cd00*/  UTMALDG.2D [UR20], [UR32], desc[UR14] ;  /* 0x00000e14200075b4 */ /* 0x0003e20008009000 */
[----:B------:R1:W-:Y:S01]  /*cd10*/  UTMALDG.2D [UR16], [UR32], desc[UR14] ;  /* 0x00000e10200075b4 */ /* 0x0003e20008009000 */
[----:B------:R1:W-:Y:S01]  /*cd20*/  UTMALDG.2D [UR4], [UR32], desc[UR14] ;  /* 0x00000e04200075b4 */ /* 0x0003e20008009000 */
[----:B------:R1:W-:Y:S02]  /*cd30*/  UTMALDG.4D.IM2COL [UR8], [UR34], UR36 ;  /* 0x00000008220073b4 */ /* 0x0003e40008058024 */
[----:B-1----:R-:W-:Y:S05]  /*cd40*/  @P3 BRA `(.L_x_246) ;  /* 0xfffffff800a83947 */ /* 0x002fea000383ffff */
.L_x_242:
[----:B------:R-:W-:Y:S01]  /*cd50*/  ISETP.GE.U32.AND P2, PT, R5, 0x5, PT ;  /* 0x000000050500780c */ /* 0x000fe20003f46070 */
[----:B------:R-:W-:Y:S05]  /*cd60*/  WARPSYNC.ALL ;  /* 0x0000000000007948 */ /* 0x000fea0003800000 */
[----:B------:R-:W-:-:S07]  /*cd70*/  ELECT P1, URZ, PT ;  /* 0x00000000003f782f */ /* 0x000fce0003820000 */
[----:B------:R-:W-:-:S05]  /*cd80*/  @P2 IMAD.WIDE.U32 R6, R5, -0x33333333, RZ ;  /* 0xcccccccd05062825 */ /* 0x000fca00078e00ff */
[----:B0----5:R-:W-:-:S04]  /*cd90*/  @P2 SHF.R.U32.HI R0, RZ, 0x2, R7 ;  /* 0x00000002ff002819 */ /* 0x021fc80000011607 */
[----:B------:R-:W-:-:S04]  /*cda0*/  @P2 LOP3.LUT R0, R0, 0x1, RZ, 0xc0, !PT ;  /* 0x0000000100002812 */ /* 0x000fc800078ec0ff */
[----:B------:R-:W-:Y:S01]  /*cdb0*/  @P2 ISETP.NE.U32.AND P0, PT, R0, 0x1, PT ;  /* 0x000000010000280c */ /* 0x000fe20003f05070 */
[----:B------:R-:W-:-:S12]  /*cdc0*/  @!P1 EXIT ;  /* 0x000000000000994d */ /* 0x000fd80003800000 */
[----:B------:R-:W-:Y:S01]  /*cdd0*/  LOP3.LUT R3, R3, 0x2, RZ, 0xfc, !PT ;  /* 0x0000000203037812 */ /* 0x000fe200078efcff */
[----:B------:R-:W-:Y:S01]  /*cde0*/  IMAD.MOV.U32 R0, RZ, RZ, 0x1 ;  /* 0x00000001ff007424 */ /* 0x000fe200078e00ff */
[----:B------:R-:W-:Y:S02]  /*cdf0*/  @P2 ISETP.NE.U32.AND.EX P0, PT, RZ, RZ, PT, P0 ;  /* 0x000000ffff00220c */ /* 0x000fe40003f05100 */
[----:B------:R-:W-:Y:S02]  /*ce00*/  ISETP.NE.AND P1, PT, R3, 0x3, PT ;  /* 0x000000030300780c */ /* 0x000fe40003f25270 */
[----:B------:R-:W-:-:S11]  /*ce10*/  @P2 SEL R0, RZ, 0x1, !P0 ;  /* 0x00000001ff002807 */ /* 0x000fd60004000000 */
[----:B------:R-:W-:Y:S05]  /*ce20*/  @!P1 BRA `(.L_x_247) ;  /* 0x0000000000049947 */ /* 0x000fea0003800000 */
[----:B------:R-:W-:Y:S01]  /*ce30*/  BPT.TRAP 0x1 ;  /* 0x000000040000795c */ /* 0x000fe20000300000 */
.L_x_247:
[----:B------:R-:W0:Y:S01]  /*ce40*/  S2R R7, SR_CgaCtaId ;  /* 0x0000000000077919 */ /* 0x000e220000008800 */
[----:B---3--:R-:W-:Y:S01]  /*ce50*/  IMAD.WIDE.U32 R2, R5, -0x33333333, RZ ;  /* 0xcccccccd05027825 */ /* 0x008fe200078e00ff */
[----:B------:R-:W-:-:S04]  /*ce60*/  MOV R4, 0x400 ;  /* 0x0000040000047802 */ /* 0x000fc80000000f00 */
[----:B------:R-:W-:-:S05]  /*ce70*/  SHF.R.U32.HI R2, RZ, 0x2, R3 ;  /* 0x00000002ff027819 */ /* 0x000fca0000011603 */
[----:B------:R-:W-:Y:S01]  /*ce80*/  IMAD R5, R2, -0x5, R5 ;  /* 0xfffffffb02057824 */ /* 0x000fe200078e0205 */
[----:B0-----:R-:W-:-:S05]  /*ce90*/  LEA R4, R7, R4, 0x18 ;  /* 0x0000000407047211 */ /* 0x001fca00078ec0ff */
[----:B------:R-:W-:Y:S01]  /*cea0*/  VIADD R2, R4, 0x32028 ;  /* 0x0003202804027836 */ /* 0x000fe20000000000 */
[----:B------:R-:W-:-:S03]  /*ceb0*/  SHF.L.U32 R4, R0, 0x1f, RZ ;  /* 0x0000001f00047819 */ /* 0x000fc600000006ff */
[----:B------:R-:W-:-:S07]  /*cec0*/  IMAD R3, R5, 0x8, R2 ;  /* 0x0000000805037824 */ /* 0x000fce00078e0202 */
.L_x_248:
[----:B0-----:R0:W1:Y:S02]  /*ced0*/  SYNCS.PHASECHK.TRANS64.TRYWAIT P0, [R3+URZ], R4 ;  /* 0x00000004030075a7 */ /* 0x001064000800017f */
[----:B-1----:R-:W-:Y:S05]  /*cee0*/  @!P0 NANOSLEEP.SYNCS 0x989680 ;  /* 0x009896800000895d */ /* 0x002fea0003900000 */
[----:B------:R-:W1:Y:S02]  /*cef0*/  @!P0 SYNCS.PHASECHK.TRANS64 P0, [R3+URZ], R4 ;  /* 0x00000004030085a7 */ /* 0x000e64000800007f */
[----:B-1----:R-:W-:Y:S05]  /*cf00*/  @!P0 BRA `(.L_x_248) ;  /* 0xfffffffc00f08947 */ /* 0x002fea000383ffff */
[----:B------:R-:W-:-:S05]  /*cf10*/  VIADD R5, R5, 0x1 ;  /* 0x0000000105057836 */ /* 0x000fca0000000000 */
[----:B------:R-:W-:-:S04]  /*cf20*/  ISETP.NE.AND P0, PT, R5, 0x5, PT ;  /* 0x000000050500780c */ /* 0x000fc80003f05270 */
[----:B0-----:R-:W-:Y:S02]  /*cf30*/  SEL R3, RZ, 0x1, P0 ;  /* 0x00000001ff037807 */ /* 0x001fe40000000000 */
[----:B------:R-:W-:Y:S02]  /*cf40*/  SEL R5, R5, RZ, P0 ;  /* 0x000000ff05057207 */ /* 0x000fe40000000000 */
[----:B------:R-:W-:-:S03]  /*cf50*/  LOP3.LUT R7, R0, R3, RZ, 0x3c, !PT ;  /* 0x0000000300077212 */ /* 0x000fc600078e3cff */
[----:B------:R-:W-:Y:S01]  /*cf60*/  IMAD R0, R5, 0x8, R2 ;  /* 0x0000000805007824 */ /* 0x000fe200078e0202 */
[----:B------:R-:W-:-:S07]  /*cf70*/  SHF.L.U32 R3, R7, 0x1f, RZ ;  /* 0x0000001f07037819 */ /* 0x000fce00000006ff */
.L_x_249:
        /* <DEDUP_REMOVED lines=11> */
.L_x_250:
        /* <DEDUP_REMOVED lines=11> */
.L_x_251:
        /* <DEDUP_REMOVED lines=11> */
.L_x_252:
[----:B0-----:R0:W1:Y:S02]  /*d190*/  SYNCS.PHASECHK.TRANS64.TRYWAIT P0, [R5+URZ], R0 ;  /* 0x00000000050075a7 */ /* 0x001064000800017f */
[----:B-1----:R-:W-:Y:S05]  /*d1a0*/  @!P0 NANOSLEEP.SYNCS 0x989680 ;  /* 0x009896800000895d */ /* 0x002fea0003900000 */
[----:B------:R-:W1:Y:S02]  /*d1b0*/  @!P0 SYNCS.PHASECHK.TRANS64 P0, [R5+URZ], R0 ;  /* 0x00000000050085a7 */ /* 0x000e64000800007f */
[----:B-1----:R-:W-:Y:S05]  /*d1c0*/  @P0 EXIT ;  /* 0x000000000000094d */ /* 0x002fea0003800000 */
[----:B------:R-:W-:Y:S05]  /*d1d0*/  BRA `(.L_x_252) ;  /* 0xfffffffc00ec7947 */ /* 0x000fea000383ffff */
.L_x_253:
[----:B------:R-:W-:-:S00]  /*d1e0*/  BRA `(.L_x_253) ;  /* 0xfffffffc00fc7947 */ /* 0x000fc0000383ffff */
[----:B------:R-:W-:-:S00]  /*d1f0*/  NOP ;  /* 0x0000000000007918 */ /* 0x000fc00000000000 */
        /* <DEDUP_REMOVED lines=8> */
.L_x_254:


//--------------------- .nv.shared._ZN7cutlass13device_kernelINS_4conv6kernel13ConvUniversalINS1_16ConvProblemShapeILNS1_8OperatorE2ELi2EEENS1_10collective14CollectiveConvINS1_46MainloopSm90TmaGmmaWarpSpecializedImplicitGemmILS5_2ELi5ELi2EN4cute5tupleIJNSA_1CILi1EEESD_SD_EEENS1_36KernelImplicitTmaWarpSpecializedSm90ELi1EEENSB_IJNSC_ILi256EEENSB_IJNSC_ILi64EEEEEESJ_EEENS_10bfloat16_tESL_NSA_8TiledMMAINSA_8MMA_AtomIJNSA_4SM904GMMA27MMA_64x64x16_F32BF16BF16_SSILNSP_5MajorE1ELSR_1ELNSP_7ScaleInE1ELSS_1EEEEEENSA_6LayoutISE_NSB_IJNSC_ILi0EEESW_SW_EEEEENSB_IJNSA_10UnderscoreESZ_SZ_EEEEENS7_6detail26Sm90ImplicitGemmTileTraitsINSA_13SM90_TMA_LOADENSA_14ComposedLayoutINSA_7SwizzleILi3ELi4ELi3EEENSA_18smem_ptr_flag_bitsILi16EEENSV_INSB_IJNSB_IJSI_NSC_ILi4EEEEEENSB_IJNSC_ILi8EEES1C_EEENSB_IJSD_NSC_ILi5EEEEEEEEENSB_IJNSB_IJSD_NSC_ILi4096EEEEEENSB_IJSI_NSC_ILi512EEEEEENSB_IJSW_NSC_ILi16384EEEEEEEEEEEEEvEENS13_INSA_20SM90_TMA_LOAD_IM2COLENS15_IS17_S19_NSV_INSB_IJNSB_IJSI_SD_EEES1D_S1F_EEENSB_IJNSB_IJSD_SW_EEES1K_NSB_IJSW_S1H_EEEEEEEEEEvEEEENS_8epilogue10collective6detail29Sm90TmaWarpSpecializedAdapterINS22_15DefaultEpilogueISL_NSB_IJlNSB_IJSD_llEEESW_EEES27_NS21_6thread17LinearCombinationISL_Li1EffLNS28_9ScaleType4KindE0ELNS_15FloatRoundStyleE2ESL_EENS_4gemm15EpilogueDefaultEEEEEvvEEEEvNT_6ParamsE --------------------------
	.section	.nv.shared._ZN7cutlass13device_kernelINS_4conv6kernel13ConvUniversalINS1_16ConvProblemShapeILNS1_8OperatorE2ELi2EEENS1_10collective14CollectiveConvINS1_46MainloopSm90TmaGmmaWarpSpecializedImplicitGemmILS5_2ELi5ELi2EN4cute5tupleIJNSA_1CILi1EEESD_SD_EEENS1_36KernelImplicitTmaWarpSpecializedSm90ELi1EEENSB_IJNSC_ILi256EEENSB_IJNSC_ILi64EEEEEESJ_EEENS_10bfloat16_tESL_NSA_8TiledMMAINSA_8MMA_AtomIJNSA_4SM904GMMA27MMA_64x64x16_F32BF16BF16_SSILNSP_5MajorE1ELSR_1ELNSP_7ScaleInE1ELSS_1EEEEEENSA_6LayoutISE_NSB_IJNSC_ILi0EEESW_SW_EEEEENSB_IJNSA_10UnderscoreESZ_SZ_EEEEENS7_6detail26Sm90ImplicitGemmTileTraitsINSA_13SM90_TMA_LOADENSA_14ComposedLayoutINSA_7SwizzleILi3ELi4ELi3EEENSA_18smem_ptr_flag_bitsILi16EEENSV_INSB_IJNSB_IJSI_NSC_ILi4EEEEEENSB_IJNSC_ILi8EEES1C_EEENSB_IJSD_NSC_ILi5EEEEEEEEENSB_IJNSB_IJSD_NSC_ILi4096EEEEEENSB_IJSI_NSC_ILi512EEEEEENSB_IJSW_NSC_ILi16384EEEEEEEEEEEEEvEENS13_INSA_20SM90_TMA_LOAD_IM2COLENS15_IS17_S19_NSV_INSB_IJNSB_IJSI_SD_EEES1D_S1F_EEENSB_IJNSB_IJSD_SW_EEES1K_NSB_IJSW_S1H_EEEEEEEEEEvEEEENS_8epilogue10collective6detail29Sm90TmaWarpSpecializedAdapterINS22_15DefaultEpilogueISL_NSB_IJlNSB_IJSD_llEEESW_EEES27_NS21_6thread17LinearCombinationISL_Li1EffLNS28_9ScaleType4KindE0ELNS_15FloatRoundStyleE2ESL_EENS_4gemm15EpilogueDefaultEEEEEvvEEEEvNT_6ParamsE,"aw",@nobits
	.sectionflags	@""
	.align	16
	.zero		1024


//--------------------- .nv.shared.reserved.0     --------------------------
	.section	.nv.shared.reserved.0,"aw",@nobits
	.weak		__nv_reservedSMEM_offset_0_alias
	.size		__nv_reservedSMEM_offset_0_alias, 0, 0
	.other		__nv_reservedSMEM_offset_0_alias,@"STO_CUDA_RESERVED_SHARED STV_DEFAULT"
__nv_reservedSMEM_offset_0_alias:
	.zero		0


//--------------------- .nv.global                --------------------------
	.section	.nv.global,"aw",@nobits
.nv.global:
	.type		_ZN39_INTERNAL_f6c1d813_4_k_cu_3d90df6a_27984cute1_E,@object
	.size		_ZN39_INTERNAL_f6c1d813_4_k_cu_3d90df6a_27984cute1_E,(_ZN39_INTERNAL_f6c1d813_4_k_cu_3d90df6a_27984cuda3std3__45__cpo6cbeginE - _ZN39_INTERNAL_f6c1d813_4_k_cu_3d90df6a_27984cute1_E)
_ZN39_INTERNAL_f6c1d813_4_k_cu_3d90df6a_27984cute1_E:
	.zero		1
	.type		_ZN39_INTERNAL_f6c1d813_4_k_cu_3d90df6a_27984cuda3std3__45__cpo6cbeginE,@object
	.size		_ZN39_INTERNAL_f6c1d813_4_k_cu_3d90df6a_27984cuda3std3__45__cpo6cbeginE,(_ZN39_INTERNAL_f6c1d813_4_k_cu_3d90df6a_27984cuda3std3__48in_placeE - _ZN39_INTERNAL_f6c1d813_4_k_cu_3d90df6a_27984cuda3std3__45__cpo6cbeginE)
_ZN39_INTERNAL_f6c1d813_4_k_cu_3d90df6a_27984cuda3std3__45__cpo6cbeginE:
	.zero		1
	.type		_ZN39_INTERNAL_f6c1d813_4_k_cu_3d90df6a_27984cuda3std3__48in_placeE,@object
	.size		_ZN39_INTERNAL_f6c1d813_4_k_cu_3d90df6a_27984cuda3std3__48in_placeE,(_ZN39_INTERNAL_f6c1d813_4_k_cu_3d90df6a_27984cuda3std6ranges3__45__cpo9iter_moveE - _ZN39_INTERNAL_f6c1d813_4_k_cu_3d90df6a_27984cuda3std3__48in_placeE)
_ZN39_INTERNAL_f6c1d813_4_k_cu_3d90df6a_27984cuda3std3__48in_placeE:
	.zero		1
	.type		_ZN39_INTERNAL_f6c1d813_4_k_cu_3d90df6a_27984cuda3std6ranges3__45__cpo9iter_moveE,@object
	.size		_ZN39_INTERNAL_f6c1d813_4_k_cu_3d90df6a_27984cuda3std6ranges3__45__cpo9iter_moveE,(_ZN39_INTERNAL_f6c1d813_4_k_cu_3d90df6a_27984cuda3std3__45__cpo5beginE - _ZN39_INTERNAL_f6c1d813_4_k_cu_3d90df6a_27984cuda3std6ranges3__45__cpo9iter_moveE)
_ZN39_INTERNAL_f6c1d813_4_k_cu_3d90df6a_27984cuda3std6ranges3__45__cpo9iter_moveE:
	.zero		1
	.type		_ZN39_INTERNAL_f6c1d813_4_k_cu_3d90df6a_27984cuda3std3__45__cpo5beginE,@object
	.size		_ZN39_INTERNAL_f6c1d813_4_k_cu_3d90df6a_27984cuda3std3__45__cpo5beginE,(_ZN39_INTERNAL_f6c1d813_4_k_cu_3d90df6a_27984cuda3std3__441_GLOBAL__N__f6c1d813_4_k_cu_3d90df6a_27986ignoreE - _ZN39_INTERNAL_f6c1d813_4_k_cu_3d90df6a_27984cuda3std3__45__cpo5beginE)
_ZN39_INTERNAL_f6c1d813_4_k_cu_3d90df6a_27984cuda3std3__45__cpo5beginE:
	.zero		1
	.type		_ZN39_INTERNAL_f6c1d813_4_k_cu_3d90df6a_27984cuda3std3__441_GLOBAL__N__f6c1d813_4_k_cu_3d90df6a_27986ignoreE,@object
	.size		_ZN39_INTERNAL_f6c1d813_4_k_cu_3d90df6a_27984cuda3std3__441_GLOBAL__N__f6c1d813_4_k_cu_3d90df6a_27986ignoreE,(_ZN39_INTERNAL_f6c1d813_4_k_cu_3d90df6a_27984cute7productE - _ZN39_INTERNAL_f6c1d813_4_k_cu_3d90df6a_27984cuda3std3__441_GLOBAL__N__f6c1d813_4_k_cu_3d90df6a_27986ignoreE)
_ZN39_INTERNAL_f6c1d813_4_k_cu_3d90df6a_27984cuda3std3__441_GLOBAL__N__f6c1d813_4_k_cu_3d90df6a_27986ignoreE:
	.zero		1
	.type		_ZN39_INTERNAL_f6c1d813_4_k_cu_3d90df6a_27984cute7productE,@object
	.size		_ZN39_INTERNAL_f6c1d813_4_k_cu_3d90df6a_27984cute7productE,(_ZN39_INTERNAL_f6c1d813_4_k_cu_3d90df6a_27984cuda3std3__45__cpo3endE - _ZN39_INTERNAL_f6c1d813_4_k_cu_3d90df6a_27984cute7productE)
_ZN39_INTERNAL_f6c1d813_4_k_cu_3d90df6a_27984cute7productE:
	.zero		1
	.type		_ZN39_INTERNAL_f6c1d813_4_k_cu_3d90df6a_27984cuda3std3__45__cpo3endE,@object
	.size		_ZN39_INTERNAL_f6c1d813_4_k_cu_3d90df6a_27984cuda3std3__45__cpo3endE,(_ZN39_INTERNAL_f6c1d813_4_k_cu_3d90df6a_27984cuda3std3__419piecewise_constructE - _ZN39_INTERNAL_f6c1d813_4_k_cu_3d90df6a_27984cuda3std3__45__cpo3endE)
_ZN39_INTERNAL_f6c1d813_4_k_cu_3d90df6a_27984cuda3std3__45__cpo3endE:
	.zero		1
	.type		_ZN39_INTERNAL_f6c1d813_4_k_cu_3d90df6a_27984cuda3std3__419piecewise_constructE,@object
	.size		_ZN39_INTERNAL_f6c1d813_4_k_cu_3d90df6a_27984cuda3std3__419piecewise_constructE,(_ZN39_INTERNAL_f6c1d813_4_k_cu_3d90df6a_27984cuda3std3__45__cpo4cendE - _ZN39_INTERNAL_f6c1d813_4_k_cu_3d90df6a_27984cuda3std3__419piecewise_constructE)
_ZN39_INTERNAL_f6c1d813_4_k_cu_3d90df6a_27984cuda3std3__419piecewise_constructE:
	.zero		1
	.type		_ZN39_INTERNAL_f6c1d813_4_k_cu_3d90df6a_27984cuda3std3__45__cpo4cendE,@object
	.size		_ZN39_INTERNAL_f6c1d813_4_k_cu_3d90df6a_27984cuda3std3__45__cpo4cendE,(_ZN39_INTERNAL_f6c1d813_4_k_cu_3d90df6a_27984cuda3std6ranges3__45__cpo4swapE - _ZN39_INTERNAL_f6c1d813_4_k_cu_3d90df6a_27984cuda3std3__45__cpo4cendE)
_ZN39_INTERNAL_f6c1d813_4_k_cu_3d90df6a_27984cuda3std3__45__cpo4cendE:
	.zero		1
	.type		_ZN39_INTERNAL_f6c1d813_4_k_cu_3d90df6a_27984cuda3std6ranges3__45__cpo4swapE,@object
	.size		_ZN39_INTERNAL_f6c1d813_4_k_cu_3d90df6a_27984cuda3std6ranges3__45__cpo4swapE,(.L_7 - _ZN39_INTERNAL_f6c1d813_4_k_cu_3d90df6a_27984cuda3std6ranges3__45__cpo4swapE)
_ZN39_INTERNAL_f6c1d813_4_k_cu_3d90df6a_27984cuda3std6ranges3__45__cpo4swapE:
	.zero		1
.L_7:


//--------------------- .nv.constant0._ZN7cutlass13device_kernelINS_4conv6kernel13ConvUniversalINS1_16ConvProblemShapeILNS1_8OperatorE2ELi2EEENS1_10collective14CollectiveConvINS1_46MainloopSm90TmaGmmaWarpSpecializedImplicitGemmILS5_2ELi5ELi2EN4cute5tupleIJNSA_1CILi1EEESD_SD_EEENS1_36KernelImplicitTmaWarpSpecializedSm90ELi1EEENSB_IJNSC_ILi256EEENSB_IJNSC_ILi64EEEEEESJ_EEENS_10bfloat16_tESL_NSA_8TiledMMAINSA_8MMA_AtomIJNSA_4SM904GMMA27MMA_64x64x16_F32BF16BF16_SSILNSP_5MajorE1ELSR_1ELNSP_7ScaleInE1ELSS_1EEEEEENSA_6LayoutISE_NSB_IJNSC_ILi0EEESW_SW_EEEEENSB_IJNSA_10UnderscoreESZ_SZ_EEEEENS7_6detail26Sm90ImplicitGemmTileTraitsINSA_13SM90_TMA_LOADENSA_14ComposedLayoutINSA_7SwizzleILi3ELi4ELi3EEENSA_18smem_ptr_flag_bitsILi16EEENSV_INSB_IJNSB_IJSI_NSC_ILi4EEEEEENSB_IJNSC_ILi8EEES1C_EEENSB_IJSD_NSC_ILi5EEEEEEEEENSB_IJNSB_IJSD_NSC_ILi4096EEEEEENSB_IJSI_NSC_ILi512EEEEEENSB_IJSW_NSC_ILi16384EEEEEEEEEEEEEvEENS13_INSA_20SM90_TMA_LOAD_IM2COLENS15_IS17_S19_NSV_INSB_IJNSB_IJSI_SD_EEES1D_S1F_EEENSB_IJNSB_IJSD_SW_EEES1K_NSB_IJSW_S1H_EEEEEEEEEEvEEEENS_8epilogue10collective6detail29Sm90TmaWarpSpecializedAdapterINS22_15DefaultEpilogueISL_NSB_IJlNSB_IJSD_llEEESW_EEES27_NS21_6thread17LinearCombinationISL_Li1EffLNS28_9ScaleType4KindE0ELNS_15FloatRoundStyleE2ESL_EENS_4gemm15EpilogueDefaultEEEEEvvEEEEvNT_6ParamsE --------------------------
	.section	.nv.constant0._ZN7cutlass13device_kernelINS_4conv6kernel13ConvUniversalINS1_16ConvProblemShapeILNS1_8OperatorE2ELi2EEENS1_10collective14CollectiveConvINS1_46MainloopSm90TmaGmmaWarpSpecializedImplicitGemmILS5_2ELi5ELi2EN4cute5tupleIJNSA_1CILi1EEESD_SD_EEENS1_36KernelImplicitTmaWarpSpecializedSm90ELi1EEENSB_IJNSC_ILi256EEENSB_IJNSC_ILi64EEEEEESJ_EEENS_10bfloat16_tESL_NSA_8TiledMMAINSA_8MMA_AtomIJNSA_4SM904GMMA27MMA_64x64x16_F32BF16BF16_SSILNSP_5MajorE1ELSR_1ELNSP_7ScaleInE1ELSS_1EEEEEENSA_6LayoutISE_NSB_IJNSC_ILi0EEESW_SW_EEEEENSB_IJNSA_10UnderscoreESZ_SZ_EEEEENS7_6detail26Sm90ImplicitGemmTileTraitsINSA_13SM90_TMA_LOADENSA_14ComposedLayoutINSA_7SwizzleILi3ELi4ELi3EEENSA_18smem_ptr_flag_bitsILi16EEENSV_INSB_IJNSB_IJSI_NSC_ILi4EEEEEENSB_IJNSC_ILi8EEES1C_EEENSB_IJSD_NSC_ILi5EEEEEEEEENSB_IJNSB_IJSD_NSC_ILi4096EEEEEENSB_IJSI_NSC_ILi512EEEEEENSB_IJSW_NSC_ILi16384EEEEEEEEEEEEEvEENS13_INSA_20SM90_TMA_LOAD_IM2COLENS15_IS17_S19_NSV_INSB_IJNSB_IJSI_SD_EEES1D_S1F_EEENSB_IJNSB_IJSD_SW_EEES1K_NSB_IJSW_S1H_EEEEEEEEEEvEEEENS_8epilogue10collective6detail29Sm90TmaWarpSpecializedAdapterINS22_15DefaultEpilogueISL_NSB_IJlNSB_IJSD_llEEESW_EEES27_NS21_6thread17LinearCombinationISL_Li1EffLNS28_9ScaleType4KindE0ELNS_15FloatRoundStyleE2ESL_EENS_4gemm15EpilogueDefaultEEEEEvvEEEEvNT_6ParamsE,"a",@progbits
	.sectionflags	@""
	.align	4
.nv.constant0._ZN7cutlass13device_kernelINS_4conv6kernel13ConvUniversalINS1_16ConvProblemShapeILNS1_8OperatorE2ELi2EEENS1_10collective14CollectiveConvINS1_46MainloopSm90TmaGmmaWarpSpecializedImplicitGemmILS5_2ELi5ELi2EN4cute5tupleIJNSA_1CILi1EEESD_SD_EEENS1_36KernelImplicitTmaWarpSpecializedSm90ELi1EEENSB_IJNSC_ILi256EEENSB_IJNSC_ILi64EEEEEESJ_EEENS_10bfloat16_tESL_NSA_8TiledMMAINSA_8MMA_AtomIJNSA_4SM904GMMA27MMA_64x64x16_F32BF16BF16_SSILNSP_5MajorE1ELSR_1ELNSP_7ScaleInE1ELSS_1EEEEEENSA_6LayoutISE_NSB_IJNSC_ILi0EEESW_SW_EEEEENSB_IJNSA_10UnderscoreESZ_SZ_EEEEENS7_6detail26Sm90ImplicitGemmTileTraitsINSA_13SM90_TMA_LOADENSA_14ComposedLayoutINSA_7SwizzleILi3ELi4ELi3EEENSA_18smem_ptr_flag_bitsILi16EEENSV_INSB_IJNSB_IJSI_NSC_ILi4EEEEEENSB_IJNSC_ILi8EEES1C_EEENSB_IJSD_NSC_ILi5EEEEEEEEENSB_IJNSB_IJSD_NSC_ILi4096EEEEEENSB_IJSI_NSC_ILi512EEEEEENSB_IJSW_NSC_ILi16384EEEEEEEEEEEEEvEENS13_INSA_20SM90_TMA_LOAD_IM2COLENS15_IS17_S19_NSV_INSB_IJNSB_IJSI_SD_EEES1D_S1F_EEENSB_IJNSB_IJSD_SW_EEES1K_NSB_IJSW_S1H_EEEEEEEEEEvEEEENS_8epilogue10collective6detail29Sm90TmaWarpSpecializedAdapterINS22_15DefaultEpilogueISL_NSB_IJlNSB_IJSD_llEEESW_EEES27_NS21_6thread17LinearCombinationISL_Li1EffLNS28_9ScaleType4KindE0ELNS_15FloatRoundStyleE2ESL_EENS_4gemm15EpilogueDefaultEEEEEvvEEEEvNT_6ParamsE:
	.zero		1536


//--------------------- SYMBOLS --------------------------

	.type		.nv.reservedSmem.offset0,@object
	.size		.nv.reservedSmem.offset0,0x4
